def matmul_kernel(
    a_ptr,
    b_ptr,
    c_ptr,
    M,
    N,
    K,
    stride_am,
    stride_ak,
    stride_bk,
    stride_bn,
    stride_cm,
    stride_cn,
    BLOCK_M: tl.constexpr,
    BLOCK_N: tl.constexpr,
    BLOCK_K: tl.constexpr,
    GROUP_M: tl.constexpr,
):
    pid = tl.program_id(axis=0)
    num_pid_m = tl.cdiv(M, BLOCK_M)
    num_pid_n = tl.cdiv(N, BLOCK_N)
    num_pid_in_group = GROUP_M * num_pid_n
    group_id = pid // num_pid_in_group
    first_pid_m = group_id * GROUP_M
    group_size_m = min(num_pid_m - first_pid_m, GROUP_M)
    pid_m = first_pid_m + ((pid % num_pid_in_group) % group_size_m)
    pid_n = (pid % num_pid_in_group) // group_size_m

    offs_am = (pid_m * BLOCK_M + tl.arange(0, BLOCK_M)) % M
    offs_bn = (pid_n * BLOCK_N + tl.arange(0, BLOCK_N)) % N
    offs_k = tl.arange(0, BLOCK_K)
    a_ptrs = a_ptr + offs_am[:, None] * stride_am + offs_k[None, :] * stride_ak
    b_ptrs = b_ptr + offs_k[:, None] * stride_bk + offs_bn[None, :] * stride_bn

    acc = tl.zeros((BLOCK_M, BLOCK_N), dtype=tl.float32)
    for kk in range(0, tl.cdiv(K, BLOCK_K)):
        a = tl.load(a_ptrs, mask=offs_k[None, :] < K - kk * BLOCK_K, other=0.0)
        b = tl.load(b_ptrs, mask=offs_k[:, None] < K - kk * BLOCK_K, other=0.0)
        acc = tl.dot(a, b, acc)
        a_ptrs += BLOCK_K * stride_ak
        b_ptrs += BLOCK_K * stride_bk

    c = acc.to(c_ptr.dtype.element_ty)
    offs_cm = pid_m * BLOCK_M + tl.arange(0, BLOCK_M)
    offs_cn = pid_n * BLOCK_N + tl.arange(0, BLOCK_N)
    c_ptrs = c_ptr + offs_cm[:, None] * stride_cm + offs_cn[None, :] * stride_cn
    mask = (offs_cm[:, None] < M) & (offs_cn[None, :] < N)
    tl.store(c_ptrs, c, mask=mask)

# config = {"BLOCK_K": 32, "BLOCK_M": 128, "BLOCK_N": 64, "GROUP_M": 8, "arch": "sm_90", "dtype": "bf16", "num_ctas": 1, "num_stages": 3, "num_warps": 16}
# arch = sm_90


// ===== COMPILED SASS (sm_90a) =====

	.target	sm_90a

	.elftype	@"ET_EXEC"


//--------------------- .note.nv.tkinfo           --------------------------
	.section	.note.nv.tkinfo,"",@"SHT_NOTE"
	.sectionflags	@"SHF_NOTE_NV_TKINFO"
	.tkinfo
        /*0018*/ 	.word	0x00000002
        /*0030*/ 	.string	""
        /*0030*/ 	.string	"ptxas"
        /*0030*/ 	.string	"Cuda compilation tools, release 13.0, V13.0.88"
        /*0030*/ 	.string	"Build cuda_13.0.r13.0/compiler.36424714_0"
        /*0030*/ 	.string	"-v  -suppress-debug-info  -lineinfo  -arch sm_90a "



//--------------------- .note.nv.cuinfo           --------------------------
	.section	.note.nv.cuinfo,"",@"SHT_NOTE"
	.sectionflags	@"SHF_NOTE_NV_CUINFO"
        /*0018*/ 	.short	0x0002
        /*001a*/ 	.short	0x005a
        /*001c*/ 	.short	0x0082
	.zero		2


//--------------------- .nv.info                  --------------------------
	.section	.nv.info,"",@"SHT_CUDA_INFO"
	.align	4


	//----- nvinfo : EIATTR_REGCOUNT
	.align		4
        /*0000*/ 	.byte	0x04, 0x2f
        /*0002*/ 	.short	(.L_1 - .L_0)
	.align		4
.L_0:
        /*0004*/ 	.word	index@(matmul_kernel)
        /*0008*/ 	.word	0x00000040


	//----- nvinfo : EIATTR_FRAME_SIZE
	.align		4
.L_1:
        /*000c*/ 	.byte	0x04, 0x11
        /*000e*/ 	.short	(.L_3 - .L_2)
	.align		4
.L_2:
        /*0010*/ 	.word	index@(matmul_kernel)
        /*0014*/ 	.word	0x00000000


	//----- nvinfo : EIATTR_MIN_STACK_SIZE
	.align		4
.L_3:
        /*0018*/ 	.byte	0x04, 0x12
        /*001a*/ 	.short	(.L_5 - .L_4)
	.align		4
.L_4:
        /*001c*/ 	.word	index@(matmul_kernel)
        /*0020*/ 	.word	0x00000000
.L_5:


//--------------------- .nv.compat                --------------------------
	.section	.nv.compat,"",@"SHT_CUDA_COMPAT_INFO"
	.align	4
        /*0000*/ 	.byte	0x02, 0x09, 0x01, 0x00, 0x02, 0x02, 0x04, 0x00, 0x02, 0x05, 0x05, 0x00, 0x03, 0x07, 0x01, 0x01
        /*0010*/ 	.byte	0x02, 0x03, 0x00, 0x00, 0x02, 0x06, 0x01, 0x00, 0x04, 0x0b, 0x08, 0x00, 0x00, 0x00, 0x00, 0x00
        /*0020*/ 	.byte	0x00, 0x00, 0x00, 0x00


//--------------------- .nv.info.matmul_kernel    --------------------------
	.section	.nv.info.matmul_kernel,"",@"SHT_CUDA_INFO"
	.sectionflags	@""
	.align	4


	//----- nvinfo : EIATTR_CUDA_API_VERSION
	.align		4
        /*0000*/ 	.byte	0x04, 0x37
        /*0002*/ 	.short	(.L_7 - .L_6)
.L_6:
        /*0004*/ 	.word	0x00000082


	//----- nvinfo : EIATTR_KPARAM_INFO
	.align		4
.L_7:
        /*0008*/ 	.byte	0x04, 0x17
        /*000a*/ 	.short	(.L_9 - .L_8)
.L_8:
        /*000c*/ 	.word	0x00000000
        /*0010*/ 	.short	0x000d
        /*0012*/ 	.short	0x0048
        /*0014*/ 	.byte	0x00, 0xf4, 0x21, 0x00


	//----- nvinfo : EIATTR_KPARAM_INFO
	.align		4
.L_9:
        /*0018*/ 	.byte	0x04, 0x17
        /*001a*/ 	.short	(.L_11 - .L_10)
.L_10:
        /*001c*/ 	.word	0x00000000
        /*0020*/ 	.short	0x000c
        /*0022*/ 	.short	0x0040
        /*0024*/ 	.byte	0x00, 0xf4, 0x21, 0x00


	//----- nvinfo : EIATTR_KPARAM_INFO
	.align		4
.L_11:
        /*0028*/ 	.byte	0x04, 0x17
        /*002a*/ 	.short	(.L_13 - .L_12)
.L_12:
        /*002c*/ 	.word	0x00000000
        /*0030*/ 	.short	0x000b
        /*0032*/ 	.short	0x0038
        /*0034*/ 	.byte	0x00, 0xf0, 0x11, 0x00


	//----- nvinfo : EIATTR_KPARAM_INFO
	.align		4
.L_13:
        /*0038*/ 	.byte	0x04, 0x17
        /*003a*/ 	.short	(.L_15 - .L_14)
.L_14:
        /*003c*/ 	.word	0x00000000
        /*0040*/ 	.short	0x000a
        /*0042*/ 	.short	0x0034
        /*0044*/ 	.byte	0x00, 0xf0, 0x11, 0x00


	//----- nvinfo : EIATTR_KPARAM_INFO
	.align		4
.L_15:
        /*0048*/ 	.byte	0x04, 0x17
        /*004a*/ 	.short	(.L_17 - .L_16)
.L_16:
        /*004c*/ 	.word	0x00000000
        /*0050*/ 	.short	0x0009
        /*0052*/ 	.short	0x0030
        /*0054*/ 	.byte	0x00, 0xf0, 0x11, 0x00


	//----- nvinfo : EIATTR_KPARAM_INFO
	.align		4
.L_17:
        /*0058*/ 	.byte	0x04, 0x17
        /*005a*/ 	.short	(.L_19 - .L_18)
.L_18:
        /*005c*/ 	.word	0x00000000
        /*0060*/ 	.short	0x0008
        /*0062*/ 	.short	0x002c
        /*0064*/ 	.byte	0x00, 0xf0, 0x11, 0x00


	//----- nvinfo : EIATTR_KPARAM_INFO
	.align		4
.L_19:
        /*0068*/ 	.byte	0x04, 0x17
        /*006a*/ 	.short	(.L_21 - .L_20)
.L_20:
        /*006c*/ 	.word	0x00000000
        /*0070*/ 	.short	0x0007
        /*0072*/ 	.short	0x0028
        /*0074*/ 	.byte	0x00, 0xf0, 0x11, 0x00


	//----- nvinfo : EIATTR_KPARAM_INFO
	.align		4
.L_21:
        /*0078*/ 	.byte	0x04, 0x17
        /*007a*/ 	.short	(.L_23 - .L_22)
.L_22:
        /*007c*/ 	.word	0x00000000
        /*0080*/ 	.short	0x0006
        /*0082*/ 	.short	0x0024
        /*0084*/ 	.byte	0x00, 0xf0, 0x11, 0x00


	//----- nvinfo : EIATTR_KPARAM_INFO
	.align		4
.L_23:
        /*0088*/ 	.byte	0x04, 0x17
        /*008a*/ 	.short	(.L_25 - .L_24)
.L_24:
        /*008c*/ 	.word	0x00000000
        /*0090*/ 	.short	0x0005
        /*0092*/ 	.short	0x0020
        /*0094*/ 	.byte	0x00, 0xf0, 0x11, 0x00


	//----- nvinfo : EIATTR_KPARAM_INFO
	.align		4
.L_25:
        /*0098*/ 	.byte	0x04, 0x17
        /*009a*/ 	.short	(.L_27 - .L_26)
.L_26:
        /*009c*/ 	.word	0x00000000
        /*00a0*/ 	.short	0x0004
        /*00a2*/ 	.short	0x001c
        /*00a4*/ 	.byte	0x00, 0xf0, 0x11, 0x00


	//----- nvinfo : EIATTR_KPARAM_INFO
	.align		4
.L_27:
        /*00a8*/ 	.byte	0x04, 0x17
        /*00aa*/ 	.short	(.L_29 - .L_28)
.L_28:
        /*00ac*/ 	.word	0x00000000
        /*00b0*/ 	.short	0x0003
        /*00b2*/ 	.short	0x0018
        /*00b4*/ 	.byte	0x00, 0xf0, 0x11, 0x00


	//----- nvinfo : EIATTR_KPARAM_INFO
	.align		4
.L_29:
        /*00b8*/ 	.byte	0x04, 0x17
        /*00ba*/ 	.short	(.L_31 - .L_30)
.L_30:
        /*00bc*/ 	.word	0x00000000
        /*00c0*/ 	.short	0x0002
        /*00c2*/ 	.short	0x0010
        /*00c4*/ 	.byte	0x00, 0xf4, 0x21, 0x00


	//----- nvinfo : EIATTR_KPARAM_INFO
	.align		4
.L_31:
        /*00c8*/ 	.byte	0x04, 0x17
        /*00ca*/ 	.short	(.L_33 - .L_32)
.L_32:
        /*00cc*/ 	.word	0x00000000
        /*00d0*/ 	.short	0x0001
        /*00d2*/ 	.short	0x0008
        /*00d4*/ 	.byte	0x00, 0xf4, 0x21, 0x00


	//----- nvinfo : EIATTR_KPARAM_INFO
	.align		4
.L_33:
        /*00d8*/ 	.byte	0x04, 0x17
        /*00da*/ 	.short	(.L_35 - .L_34)
.L_34:
        /*00dc*/ 	.word	0x00000000
        /*00e0*/ 	.short	0x0000
        /*00e2*/ 	.short	0x0000
        /*00e4*/ 	.byte	0x00, 0xf4, 0x21, 0x00


	//----- nvinfo : EIATTR_SPARSE_MMA_MASK
	.align		4
.L_35:
        /*00e8*/ 	.byte	0x03, 0x50
        /*00ea*/ 	.short	0x0000


	//----- nvinfo : EIATTR_MAXREG_COUNT
	.align		4
        /*00ec*/ 	.byte	0x03, 0x1b
        /*00ee*/ 	.short	0x0080


	//----- nvinfo : EIATTR_NUM_BARRIERS
	.align		4
        /*00f0*/ 	.byte	0x02, 0x4c
        /*00f2*/ 	.byte	0x01
	.zero		1


	//----- nvinfo : EIATTR_MERCURY_ISA_VERSION
	.align		4
        /*00f4*/ 	.byte	0x03, 0x5f
        /*00f6*/ 	.short	0x0101


	//----- nvinfo : EIATTR_EXIT_INSTR_OFFSETS
	.align		4
        /*00f8*/ 	.byte	0x04, 0x1c
        /*00fa*/ 	.short	(.L_37 - .L_36)


	//   ....[0]....
.L_36:
        /*00fc*/ 	.word	0x00001ec0


	//   ....[1]....
        /*0100*/ 	.word	0x00001ef0


	//----- nvinfo : EIATTR_REQNTID
	.align		4
.L_37:
        /*0104*/ 	.byte	0x04, 0x10
        /*0106*/ 	.short	(.L_39 - .L_38)
.L_38:
        /*0108*/ 	.word	0x00000200
        /*010c*/ 	.word	0x00000001
        /*0110*/ 	.word	0x00000001


	//----- nvinfo : EIATTR_CBANK_PARAM_SIZE
	.align		4
.L_39:
        /*0114*/ 	.byte	0x03, 0x19
        /*0116*/ 	.short	0x0050


	//----- nvinfo : EIATTR_PARAM_CBANK
	.align		4
        /*0118*/ 	.byte	0x04, 0x0a
        /*011a*/ 	.short	(.L_41 - .L_40)
	.align		4
.L_40:
        /*011c*/ 	.word	index@(.nv.constant0.matmul_kernel)
        /*0120*/ 	.short	0x0210
        /*0122*/ 	.short	0x0050


	//----- nvinfo : EIATTR_SW_WAR
	.align		4
.L_41:
        /*0124*/ 	.byte	0x04, 0x36
        /*0126*/ 	.short	(.L_43 - .L_42)
.L_42:
        /*0128*/ 	.word	0x00000008
.L_43:


//--------------------- .nv.callgraph             --------------------------
	.section	.nv.callgraph,"",@"SHT_CUDA_CALLGRAPH"
	.align	4
	.sectionentsize	8
	.align		4
        /*0000*/ 	.word	0x00000000
	.align		4
        /*0004*/ 	.word	0xffffffff
	.align		4
        /*0008*/ 	.word	0x00000000
	.align		4
        /*000c*/ 	.word	0xfffffffe
	.align		4
        /*0010*/ 	.word	0x00000000
	.align		4
        /*0014*/ 	.word	0xfffffffd
	.align		4
        /*0018*/ 	.word	0x00000000
	.align		4
        /*001c*/ 	.word	0xfffffffc


//--------------------- .text.matmul_kernel       --------------------------
	.section	.text.matmul_kernel,"ax",@progbits
	.align	128
        .global         matmul_kernel
        .type           matmul_kernel,@function
        .size           matmul_kernel,(.L_x_4 - matmul_kernel)
        .other          matmul_kernel,@"STO_CUDA_ENTRY STV_DEFAULT"
matmul_kernel:
.text.matmul_kernel:
[----:B------:R-:W-:Y:S08]  /*0000*/  LDC R1, c[0x0][0x28] ;  /* 0x00000a00ff017b82 */ /* 0x000ff00000000800 */
[----:B------:R-:W0:Y:S01]  /*0010*/  LDC.64 R16, c[0x0][0x228] ;  /* 0x00008a00ff107b82 */ /* 0x000e220000000a00 */
[----:B------:R-:W1:Y:S01]  /*0020*/  S2R R5, SR_CTAID.X ;  /* 0x0000000000057919 */ /* 0x000e620000002500 */
[----:B------:R-:W-:Y:S01]  /*0030*/  ULDC.64 UR14, c[0x0][0x208] ;  /* 0x00008200000e7ab9 */ /* 0x000fe20000000a00 */
[----:B------:R-:W-:-:S05]  /*0040*/  ULDC UR16, c[0x0][0x230] ;  /* 0x00008c0000107ab9 */ /* 0x000fca0000000800 */
[----:B------:R-:W2:Y:S01]  /*0050*/  S2UR UR12, SR_CgaCtaId ;  /* 0x00000000000c79c3 */ /* 0x000ea20000008800 */
[----:B0-----:R-:W-:-:S05]  /*0060*/  VIADD R0, R17, 0x3f ;  /* 0x0000003f11007836 */ /* 0x001fca0000000000 */
[----:B------:R-:W-:-:S04]  /*0070*/  SHF.R.S32.HI R3, RZ, 0x1f, R0 ;  /* 0x0000001fff037819 */ /* 0x000fc80000011400 */
[----:B------:R-:W-:Y:S02]  /*0080*/  LEA.HI R3, R3, R0, RZ, 0x6 ;  /* 0x0000000003037211 */ /* 0x000fe400078f30ff */
[----:B-1----:R-:W-:Y:S02]  /*0090*/  IABS R8, R5 ;  /* 0x0000000500087213 */ /* 0x002fe40000000000 */
[----:B------:R-:W-:-:S05]  /*00a0*/  SHF.R.S32.HI R3, RZ, 0x6, R3 ;  /* 0x00000006ff037819 */ /* 0x000fca0000011403 */
[----:B------:R-:W-:-:S05]  /*00b0*/  IMAD.SHL.U32 R4, R3, 0x8, RZ ;  /* 0x0000000803047824 */ /* 0x000fca00078e00ff */
[-C--:B------:R-:W-:Y:S02]  /*00c0*/  IABS R7, R4.reuse ;  /* 0x0000000400077213 */ /* 0x080fe40000000000 */
[----:B------:R-:W-:Y:S02]  /*00d0*/  IABS R10, R4 ;  /* 0x00000004000a7213 */ /* 0x000fe40000000000 */
[----:B------:R-:W0:Y:S08]  /*00e0*/  I2F.RP R0, R7 ;  /* 0x0000000700007306 */ /* 0x000e300000209400 */
[----:B0-----:R-:W0:Y:S02]  /*00f0*/  MUFU.RCP R0, R0 ;  /* 0x0000000000007308 */ /* 0x001e240000001000 */
[----:B0-----:R-:W-:-:S02]  /*0100*/  VIADD R2, R0, 0xffffffe ;  /* 0x0ffffffe00027836 */ /* 0x001fc40000000000 */
[----:B------:R-:W-:-:S04]  /*0110*/  IMAD.MOV R0, RZ, RZ, -R10 ;  /* 0x000000ffff007224 */ /* 0x000fc800078e0a0a */
[----:B------:R0:W1:Y:S02]  /*0120*/  F2I.FTZ.U32.TRUNC.NTZ R3, R2 ;  /* 0x0000000200037305 */ /* 0x000064000021f000 */
[----:B0-----:R-:W-:Y:S02]  /*0130*/  IMAD.MOV.U32 R2, RZ, RZ, RZ ;  /* 0x000000ffff027224 */ /* 0x001fe400078e00ff */
[----:B-1----:R-:W-:-:S04]  /*0140*/  IMAD.MOV R6, RZ, RZ, -R3 ;  /* 0x000000ffff067224 */ /* 0x002fc800078e0a03 */
[----:B------:R-:W-:Y:S02]  /*0150*/  IMAD R9, R6, R7, RZ ;  /* 0x0000000706097224 */ /* 0x000fe400078e02ff */
[----:B------:R-:W-:Y:S02]  /*0160*/  IMAD.MOV.U32 R6, RZ, RZ, R8 ;  /* 0x000000ffff067224 */ /* 0x000fe400078e0008 */
[----:B------:R-:W-:-:S06]  /*0170*/  IMAD.HI.U32 R3, R3, R9, R2 ;  /* 0x0000000903037227 */ /* 0x000fcc00078e0002 */
[----:B------:R-:W-:-:S04]  /*0180*/  IMAD.HI.U32 R3, R3, R6, RZ ;  /* 0x0000000603037227 */ /* 0x000fc800078e00ff */
[----:B------:R-:W-:-:S05]  /*0190*/  IMAD R0, R3, R0, R6 ;  /* 0x0000000003007224 */ /* 0x000fca00078e0206 */
[----:B------:R-:W-:-:S13]  /*01a0*/  ISETP.GT.U32.AND P1, PT, R7, R0, PT ;  /* 0x000000000700720c */ /* 0x000fda0003f24070 */
[----:B------:R-:W-:Y:S02]  /*01b0*/  @!P1 IMAD.IADD R0, R0, 0x1, -R7 ;  /* 0x0000000100009824 */ /* 0x000fe400078e0a07 */
[----:B------:R-:W-:Y:S01]  /*01c0*/  @!P1 VIADD R3, R3, 0x1 ;  /* 0x0000000103039836 */ /* 0x000fe20000000000 */
[----:B------:R-:W-:Y:S02]  /*01d0*/  ISETP.NE.AND P1, PT, R4, RZ, PT ;  /* 0x000000ff0400720c */ /* 0x000fe40003f25270 */
[----:B------:R-:W-:Y:S02]  /*01e0*/  ISETP.GE.U32.AND P0, PT, R0, R7, PT ;  /* 0x000000070000720c */ /* 0x000fe40003f06070 */
[----:B------:R-:W-:-:S04]  /*01f0*/  LOP3.LUT R0, R5, R4, RZ, 0x3c, !PT ;  /* 0x0000000405007212 */ /* 0x000fc800078e3cff */
[----:B------:R-:W-:Y:S01]  /*0200*/  ISETP.GE.AND P2, PT, R0, RZ, PT ;  /* 0x000000ff0000720c */ /* 0x000fe20003f46270 */
[----:B------:R-:W-:-:S06]  /*0210*/  VIADD R0, R16, 0x7f ;  /* 0x0000007f10007836 */ /* 0x000fcc0000000000 */
[----:B------:R-:W-:-:S04]  /*0220*/  @P0 VIADD R3, R3, 0x1 ;  /* 0x0000000103030836 */ /* 0x000fc80000000000 */
[----:B------:R-:W-:Y:S01]  /*0230*/  IMAD.MOV.U32 R2, RZ, RZ, R3 ;  /* 0x000000ffff027224 */ /* 0x000fe200078e0003 */
[----:B------:R-:W-:-:S03]  /*0240*/  SHF.R.S32.HI R3, RZ, 0x1f, R0 ;  /* 0x0000001fff037819 */ /* 0x000fc60000011400 */
[----:B------:R-:W-:Y:S01]  /*0250*/  @!P2 IMAD.MOV R2, RZ, RZ, -R2 ;  /* 0x000000ffff02a224 */ /* 0x000fe200078e0a02 */
[----:B------:R-:W-:Y:S02]  /*0260*/  @!P1 LOP3.LUT R2, RZ, R4, RZ, 0x33, !PT ;  /* 0x00000004ff029212 */ /* 0x000fe400078e33ff */
[----:B------:R-:W-:-:S03]  /*0270*/  LEA.HI R3, R3, R0, RZ, 0x7 ;  /* 0x0000000003037211 */ /* 0x000fc600078f38ff */
[----:B------:R-:W-:Y:S02]  /*0280*/  IMAD.SHL.U32 R8, R2, 0x8, RZ ;  /* 0x0000000802087824 */ /* 0x000fe400078e00ff */
[----:B------:R-:W-:-:S03]  /*0290*/  IMAD.MOV R2, RZ, RZ, -R2 ;  /* 0x000000ffff027224 */ /* 0x000fc600078e0a02 */
[----:B------:R-:W-:Y:S01]  /*02a0*/  LEA.HI.SX32 R3, R3, -R8, 0x19 ;  /* 0x8000000803037211 */ /* 0x000fe200078fcaff */
[----:B------:R-:W-:-:S03]  /*02b0*/  IMAD R11, R4, R2, R5 ;  /* 0x00000002040b7224 */ /* 0x000fc600078e0205 */
[----:B------:R-:W-:Y:S02]  /*02c0*/  VIMNMX R10, R3, 0x8, PT ;  /* 0x00000008030a7848 */ /* 0x000fe40003fe0100 */
[----:B------:R-:W-:Y:S02]  /*02d0*/  IABS R9, R11 ;  /* 0x0000000b00097213 */ /* 0x000fe40000000000 */
[-C--:B------:R-:W-:Y:S02]  /*02e0*/  IABS R7, R10.reuse ;  /* 0x0000000a00077213 */ /* 0x080fe40000000000 */
[----:B------:R-:W-:Y:S02]  /*02f0*/  IABS R4, R10 ;  /* 0x0000000a00047213 */ /* 0x000fe40000000000 */
[----:B------:R-:W0:Y:S01]  /*0300*/  I2F.RP R0, R7 ;  /* 0x0000000700007306 */ /* 0x000e220000209400 */
[C---:B------:R-:W-:Y:S02]  /*0310*/  R2UR UR5, R10.reuse ;  /* 0x000000000a0572ca */ /* 0x040fe400000e0000 */
[----:B------:R-:W-:-:S11]  /*0320*/  R2UR UR6, R10 ;  /* 0x000000000a0672ca */ /* 0x000fd600000e0000 */
[----:B------:R-:W-:Y:S01]  /*0330*/  UISETP.NE.AND UP0, UPT, UR5, URZ, UPT ;  /* 0x0000003f0500728c */ /* 0x000fe2000bf05270 */
[----:B0-----:R-:W0:Y:S02]  /*0340*/  MUFU.RCP R0, R0 ;  /* 0x0000000000007308 */ /* 0x001e240000001000 */
[----:B0-----:R-:W-:Y:S02]  /*0350*/  VIADD R3, R0, 0xffffffe ;  /* 0x0ffffffe00037836 */ /* 0x001fe40000000000 */
[----:B------:R-:W-:-:S04]  /*0360*/  IMAD.MOV R0, RZ, RZ, -R4 ;  /* 0x000000ffff007224 */ /* 0x000fc800078e0a04 */
[----:B------:R-:W0:Y:S02]  /*0370*/  F2I.FTZ.U32.TRUNC.NTZ R3, R3 ;  /* 0x0000000300037305 */ /* 0x000e24000021f000 */
[----:B0-----:R-:W-:-:S04]  /*0380*/  IMAD.MOV R6, RZ, RZ, -R3 ;  /* 0x000000ffff067224 */ /* 0x001fc800078e0a03 */
[----:B------:R-:W-:Y:S02]  /*0390*/  IMAD.MOV.U32 R2, RZ, RZ, R6 ;  /* 0x000000ffff027224 */ /* 0x000fe400078e0006 */
[----:B------:R-:W0:Y:S02]  /*03a0*/  LDC R6, c[0x0][0x230] ;  /* 0x00008c00ff067b82 */ /* 0x000e240000000800 */
[----:B------:R-:W-:Y:S02]  /*03b0*/  IMAD R5, R2, R7, RZ ;  /* 0x0000000702057224 */ /* 0x000fe400078e02ff */
[----:B------:R-:W-:-:S04]  /*03c0*/  IMAD.MOV.U32 R2, RZ, RZ, RZ ;  /* 0x000000ffff027224 */ /* 0x000fc800078e00ff */
[----:B------:R-:W-:-:S06]  /*03d0*/  IMAD.HI.U32 R2, R3, R5, R2 ;  /* 0x0000000503027227 */ /* 0x000fcc00078e0002 */
[----:B------:R-:W-:-:S04]  /*03e0*/  IMAD.HI.U32 R2, R2, R9, RZ ;  /* 0x0000000902027227 */ /* 0x000fc800078e00ff */
[----:B------:R-:W-:-:S05]  /*03f0*/  IMAD R0, R2, R0, R9 ;  /* 0x0000000002007224 */ /* 0x000fca00078e0209 */
[----:B------:R-:W-:Y:S01]  /*0400*/  ISETP.GT.U32.AND P1, PT, R7, R0, PT ;  /* 0x000000000700720c */ /* 0x000fe20003f24070 */
[----:B0-----:R-:W-:-:S12]  /*0410*/  VIADD R6, R6, 0x1f ;  /* 0x0000001f06067836 */ /* 0x001fd80000000000 */
[----:B------:R-:W-:Y:S02]  /*0420*/  @!P1 IMAD.IADD R0, R0, 0x1, -R7 ;  /* 0x0000000100009824 */ /* 0x000fe400078e0a07 */
[----:B------:R-:W-:-:S03]  /*0430*/  @!P1 VIADD R2, R2, 0x1 ;  /* 0x0000000102029836 */ /* 0x000fc60000000000 */
[----:B------:R-:W-:Y:S02]  /*0440*/  ISETP.GE.U32.AND P0, PT, R0, R7, PT ;  /* 0x000000070000720c */ /* 0x000fe40003f06070 */
[----:B------:R-:W-:-:S04]  /*0450*/  LOP3.LUT R0, R11, R10, RZ, 0x3c, !PT ;  /* 0x0000000a0b007212 */ /* 0x000fc800078e3cff */
[----:B------:R-:W-:Y:S02]  /*0460*/  ISETP.GE.AND P2, PT, R0, RZ, PT ;  /* 0x000000ff0000720c */ /* 0x000fe40003f46270 */
[----:B------:R-:W0:Y:S05]  /*0470*/  S2R R0, SR_TID.X ;  /* 0x0000000000007919 */ /* 0x000e2a0000002100 */
[----:B------:R-:W-:Y:S01]  /*0480*/  @P0 VIADD R2, R2, 0x1 ;  /* 0x0000000102020836 */ /* 0x000fe20000000000 */
[----:B------:R-:W-:-:S05]  /*0490*/  ISETP.GT.AND P0, PT, R6, 0x1f, PT ;  /* 0x0000001f0600780c */ /* 0x000fca0003f04270 */
[----:B------:R-:W-:-:S05]  /*04a0*/  @!P2 IMAD.MOV R2, RZ, RZ, -R2 ;  /* 0x000000ffff02a224 */ /* 0x000fca00078e0a02 */
[----:B------:R-:W-:-:S09]  /*04b0*/  R2UR UR4, R2 ;  /* 0x00000000020472ca */ /* 0x000fd200000e0000 */
[----:B------:R-:W-:-:S04]  /*04c0*/  @!UP0 ULOP3.LUT UR4, URZ, UR6, URZ, 0x33, !UPT ;  /* 0x000000063f048292 */ /* 0x000fc8000f8e333f */
[----:B------:R-:W-:Y:S02]  /*04d0*/  UIADD3 UR5, -UR4, URZ, URZ ;  /* 0x0000003f04057290 */ /* 0x000fe4000fffe13f */
[----:B------:R-:W-:Y:S01]  /*04e0*/  USHF.L.U32 UR13, UR4, 0x6, URZ ;  /* 0x00000006040d7899 */ /* 0x000fe2000800063f */
[----:B0-----:R-:W-:-:S03]  /*04f0*/  LOP3.LUT R4, R0, 0x7f, RZ, 0xc0, !PT ;  /* 0x0000007f00047812 */ /* 0x001fc600078ec0ff */
[----:B------:R-:W-:Y:S01]  /*0500*/  IMAD R2, R10, UR5, R11 ;  /* 0x000000050a027c24 */ /* 0x000fe2000f8e020b */
[----:B------:R-:W-:Y:S02]  /*0510*/  UMOV UR5, 0x400 ;  /* 0x0000040000057882 */ /* 0x000fe40000000000 */
[----:B--2---:R-:W-:Y:S01]  /*0520*/  ULEA UR12, UR12, UR5, 0x18 ;  /* 0x000000050c0c7291 */ /* 0x004fe2000f8ec03f */
[----:B------:R-:W-:Y:S01]  /*0530*/  IMAD.IADD R3, R8, 0x1, R2 ;  /* 0x0000000108037824 */ /* 0x000fe200078e0202 */
[----:B------:R-:W-:-:S03]  /*0540*/  SHF.R.U32.HI R2, RZ, 0x7, R0 ;  /* 0x00000007ff027819 */ /* 0x000fc60000011600 */
[----:B------:R-:W-:Y:S01]  /*0550*/  IMAD R3, R3, 0x80, R4 ;  /* 0x0000008003037824 */ /* 0x000fe200078e0204 */
[----:B------:R-:W-:-:S04]  /*0560*/  SGXT.U32 R2, R2, 0x2 ;  /* 0x000000020202781a */ /* 0x000fc80000000000 */
[C---:B------:R-:W-:Y:S02]  /*0570*/  LOP3.LUT R18, R2.reuse, 0x4, RZ, 0xfc, !PT ;  /* 0x0000000402127812 */ /* 0x040fe400078efcff */
[C---:B------:R-:W-:Y:S02]  /*0580*/  LOP3.LUT R19, R2.reuse, 0x8, RZ, 0xfc, !PT ;  /* 0x0000000802137812 */ /* 0x040fe400078efcff */
[C---:B------:R-:W-:Y:S02]  /*0590*/  LOP3.LUT R47, R2.reuse, 0xc, RZ, 0xfc, !PT ;  /* 0x0000000c022f7812 */ /* 0x040fe400078efcff */
[C---:B------:R-:W-:Y:S02]  /*05a0*/  LOP3.LUT R49, R2.reuse, 0x10, RZ, 0xfc, !PT ;  /* 0x0000001002317812 */ /* 0x040fe400078efcff */
[C---:B------:R-:W-:Y:S02]  /*05b0*/  LOP3.LUT R51, R2.reuse, 0x14, RZ, 0xfc, !PT ;  /* 0x0000001402337812 */ /* 0x040fe400078efcff */
[----:B------:R-:W-:-:S02]  /*05c0*/  LOP3.LUT R7, R2, 0x18, RZ, 0xfc, !PT ;  /* 0x0000001802077812 */ /* 0x000fc400078efcff */
[----:B------:R-:W-:Y:S01]  /*05d0*/  LOP3.LUT R8, R2, 0x1c, RZ, 0xfc, !PT ;  /* 0x0000001c02087812 */ /* 0x000fe200078efcff */
[----:B------:R-:W-:Y:S06]  /*05e0*/  @P0 BRA `(.L_x_0) ;  /* 0x0000000000180947 */ /* 0x000fec0003800000 */
[----:B------:R-:W-:Y:S01]  /*05f0*/  IMAD.SHL.U32 R4, R0, 0x40, RZ ;  /* 0x0000004000047824 */ /* 0x000fe200078e00ff */
[----:B------:R-:W-:Y:S02]  /*0600*/  CS2R R24, SRZ ;  /* 0x0000000000187805 */ /* 0x000fe4000001ff00 */
[----:B------:R-:W-:Y:S02]  /*0610*/  CS2R R8, SRZ ;  /* 0x0000000000087805 */ /* 0x000fe4000001ff00 */
[----:B------:R-:W-:Y:S02]  /*0620*/  CS2R R26, SRZ ;  /* 0x00000000001a7805 */ /* 0x000fe4000001ff00 */
[----:B------:R-:W-:Y:S01]  /*0630*/  CS2R R10, SRZ ;  /* 0x00000000000a7805 */ /* 0x000fe2000001ff00 */
[----:B------:R-:W-:Y:S06]  /*0640*/  BRA `(.L_x_1) ;  /* 0x0000000c00e07947 */ /* 0x000fec0003800000 */
.L_x_0:
[----:B------:R-:W-:Y:S01]  /*0650*/  IABS R5, R16 ;  /* 0x0000001000057213 */ /* 0x000fe20000000000 */
[----:B------:R-:W-:Y:S01]  /*0660*/  ULDC UR7, c[0x0][0x234] ;  /* 0x00008d0000077ab9 */ /* 0x000fe20000000800 */
[----:B------:R-:W-:Y:S02]  /*0670*/  IABS R4, R17 ;  /* 0x0000001100047213 */ /* 0x000fe40000000000 */
[----:B------:R-:W-:Y:S01]  /*0680*/  CS2R R24, SRZ ;  /* 0x0000000000187805 */ /* 0x000fe2000001ff00 */
[----:B------:R-:W0:Y:S01]  /*0690*/  I2F.RP R14, R5 ;  /* 0x00000005000e7306 */ /* 0x000e220000209400 */
[----:B------:R-:W-:Y:S02]  /*06a0*/  SHF.R.U32.HI R15, RZ, 0x5, R0 ;  /* 0x00000005ff0f7819 */ /* 0x000fe40000011600 */
[----:B------:R-:W-:Y:S02]  /*06b0*/  CS2R R26, SRZ ;  /* 0x00000000001a7805 */ /* 0x000fe4000001ff00 */
[----:B------:R-:W-:-:S02]  /*06c0*/  ISETP.GE.AND P1, PT, R3, RZ, PT ;  /* 0x000000ff0300720c */ /* 0x000fc40003f26270 */
[----:B------:R-:W-:Y:S02]  /*06d0*/  CS2R R28, SRZ ;  /* 0x00000000001c7805 */ /* 0x000fe4000001ff00 */
[----:B------:R-:W-:Y:S02]  /*06e0*/  R2UR UR17, R15 ;  /* 0x000000000f1172ca */ /* 0x000fe400000e0000 */
[----:B------:R-:W-:Y:S02]  /*06f0*/  CS2R R30, SRZ ;  /* 0x00000000001e7805 */ /* 0x000fe4000001ff00 */
[----:B------:R-:W-:Y:S01]  /*0700*/  SHF.R.U32.HI R22, RZ, 0x2, R0 ;  /* 0x00000002ff167819 */ /* 0x000fe20000011600 */
[----:B------:R-:W1:Y:S01]  /*0710*/  I2F.RP R9, R4 ;  /* 0x0000000400097306 */ /* 0x000e620000209400 */
[----:B------:R-:W-:Y:S02]  /*0720*/  CS2R R32, SRZ ;  /* 0x0000000000207805 */ /* 0x000fe4000001ff00 */
[----:B------:R-:W-:-:S02]  /*0730*/  CS2R R34, SRZ ;  /* 0x0000000000227805 */ /* 0x000fc4000001ff00 */
[----:B------:R-:W-:Y:S02]  /*0740*/  CS2R R36, SRZ ;  /* 0x0000000000247805 */ /* 0x000fe4000001ff00 */
[----:B------:R-:W-:Y:S01]  /*0750*/  CS2R R38, SRZ ;  /* 0x0000000000267805 */ /* 0x000fe2000001ff00 */
[----:B------:R-:W-:Y:S01]  /*0760*/  UIADD3 UR18, UR12, 0x2000, URZ ;  /* 0x000020000c127890 */ /* 0x000fe2000fffe03f */
[----:B0-----:R-:W0:Y:S01]  /*0770*/  MUFU.RCP R14, R14 ;  /* 0x0000000e000e7308 */ /* 0x001e220000001000 */
[----:B------:R-:W-:Y:S02]  /*0780*/  ULOP3.LUT UR8, UR13, 0xf, UR17, 0xf8, !UPT ;  /* 0x0000000f0d087892 */ /* 0x000fe4000f8ef811 */
[----:B------:R-:W-:Y:S02]  /*0790*/  UIADD3 UR4, UR13, UR17, URZ ;  /* 0x000000110d047290 */ /* 0x000fe4000fffe03f */
[----:B------:R-:W-:-:S03]  /*07a0*/  ULOP3.LUT UR6, UR8, 0x20, URZ, 0xfc, !UPT ;  /* 0x0000002008067892 */ /* 0x000fc6000f8efc3f */
[----:B-1----:R-:W1:Y:S01]  /*07b0*/  MUFU.RCP R9, R9 ;  /* 0x0000000900097308 */ /* 0x002e620000001000 */
[----:B------:R-:W-:Y:S02]  /*07c0*/  UIADD3 UR5, UR4, 0x30, URZ ;  /* 0x0000003004057890 */ /* 0x000fe4000fffe03f */
[----:B------:R-:W-:Y:S01]  /*07d0*/  UIADD3 UR4, UR4, 0x10, URZ ;  /* 0x0000001004047890 */ /* 0x000fe2000fffe03f */
[----:B0-----:R-:W-:Y:S02]  /*07e0*/  VIADD R12, R14, 0xffffffe ;  /* 0x0ffffffe0e0c7836 */ /* 0x001fe40000000000 */
[----:B------:R-:W0:Y:S02]  /*07f0*/  LDC R14, c[0x0][0x23c] ;  /* 0x00008f00ff0e7b82 */ /* 0x000e240000000800 */
[----:B------:R2:W3:Y:S01]  /*0800*/  F2I.FTZ.U32.TRUNC.NTZ R13, R12 ;  /* 0x0000000c000d7305 */ /* 0x0004e2000021f000 */
[----:B-1----:R-:W-:-:S07]  /*0810*/  VIADD R10, R9, 0xffffffe ;  /* 0x0ffffffe090a7836 */ /* 0x002fce0000000000 */
[----:B------:R1:W4:Y:S01]  /*0820*/  F2I.FTZ.U32.TRUNC.NTZ R11, R10 ;  /* 0x0000000a000b7305 */ /* 0x000322000021f000 */
[----:B--2---:R-:W-:Y:S02]  /*0830*/  IMAD.MOV.U32 R12, RZ, RZ, RZ ;  /* 0x000000ffff0c7224 */ /* 0x004fe400078e00ff */
[----:B---3--:R-:W-:Y:S02]  /*0840*/  IMAD.MOV R20, RZ, RZ, -R13 ;  /* 0x000000ffff147224 */ /* 0x008fe400078e0a0d */
[----:B-1----:R-:W-:Y:S02]  /*0850*/  IMAD.MOV.U32 R10, RZ, RZ, RZ ;  /* 0x000000ffff0a7224 */ /* 0x002fe400078e00ff */
[----:B------:R-:W-:Y:S01]  /*0860*/  IMAD R15, R20, R5, RZ ;  /* 0x00000005140f7224 */ /* 0x000fe200078e02ff */
[----:B------:R-:W-:-:S03]  /*0870*/  IABS R20, R3 ;  /* 0x0000000300147213 */ /* 0x000fc60000000000 */
[----:B------:R-:W-:-:S04]  /*0880*/  IMAD.HI.U32 R13, R13, R15, R12 ;  /* 0x0000000f0d0d7227 */ /* 0x000fc800078e000c */
[----:B----4-:R-:W-:Y:S02]  /*0890*/  IMAD.MOV R9, RZ, RZ, -R11 ;  /* 0x000000ffff097224 */ /* 0x010fe400078e0a0b */
[----:B------:R-:W-:Y:S02]  /*08a0*/  IMAD.U32 R12, RZ, RZ, UR8 ;  /* 0x00000008ff0c7e24 */ /* 0x000fe4000f8e00ff */
[----:B------:R-:W-:Y:S02]  /*08b0*/  IMAD R9, R9, R4, RZ ;  /* 0x0000000409097224 */ /* 0x000fe400078e02ff */
[----:B------:R-:W-:Y:S01]  /*08c0*/  IMAD.HI.U32 R13, R13, R20, RZ ;  /* 0x000000140d0d7227 */ /* 0x000fe200078e00ff */
[----:B------:R-:W-:-:S03]  /*08d0*/  IABS R23, R12 ;  /* 0x0000000c00177213 */ /* 0x000fc60000000000 */
[----:B------:R-:W-:-:S04]  /*08e0*/  IMAD.HI.U32 R10, R11, R9, R10 ;  /* 0x000000090b0a7227 */ /* 0x000fc800078e000a */
[----:B------:R-:W-:Y:S02]  /*08f0*/  IMAD.MOV R13, RZ, RZ, -R13 ;  /* 0x000000ffff0d7224 */ /* 0x000fe400078e0a0d */
[----:B------:R-:W-:Y:S02]  /*0900*/  IMAD.U32 R9, RZ, RZ, UR5 ;  /* 0x00000005ff097e24 */ /* 0x000fe4000f8e00ff */
[----:B------:R-:W-:Y:S02]  /*0910*/  IMAD.U32 R11, RZ, RZ, UR6 ;  /* 0x00000006ff0b7e24 */ /* 0x000fe4000f8e00ff */
[----:B------:R-:W-:Y:S02]  /*0920*/  IMAD.U32 R12, RZ, RZ, UR4 ;  /* 0x00000004ff0c7e24 */ /* 0x000fe4000f8e00ff */
[----:B------:R-:W-:Y:S01]  /*0930*/  IMAD R20, R5, R13, R20 ;  /* 0x0000000d05147224 */ /* 0x000fe200078e0214 */
[----:B------:R-:W-:Y:S02]  /*0940*/  IABS R13, R9 ;  /* 0x00000009000d7213 */ /* 0x000fe40000000000 */
[----:B------:R-:W-:-:S02]  /*0950*/  IABS R15, R11 ;  /* 0x0000000b000f7213 */ /* 0x000fc40000000000 */
[----:B------:R-:W-:Y:S01]  /*0960*/  IABS R21, R12 ;  /* 0x0000000c00157213 */ /* 0x000fe20000000000 */
[----:B------:R-:W-:Y:S01]  /*0970*/  IMAD.HI.U32 R9, R10, R13, RZ ;  /* 0x0000000d0a097227 */ /* 0x000fe200078e00ff */
[----:B------:R-:W-:-:S03]  /*0980*/  ISETP.GT.U32.AND P0, PT, R5, R20, PT ;  /* 0x000000140500720c */ /* 0x000fc60003f04070 */
[----:B------:R-:W-:-:S04]  /*0990*/  IMAD.HI.U32 R11, R10, R15, RZ ;  /* 0x0000000f0a0b7227 */ /* 0x000fc800078e00ff */
[----:B------:R-:W-:-:S04]  /*09a0*/  IMAD.HI.U32 R12, R10, R21, RZ ;  /* 0x000000150a0c7227 */ /* 0x000fc800078e00ff */
[----:B------:R-:W-:Y:S02]  /*09b0*/  IMAD.MOV R9, RZ, RZ, -R9 ;  /* 0x000000ffff097224 */ /* 0x000fe400078e0a09 */
[----:B------:R-:W-:Y:S02]  /*09c0*/  IMAD.MOV R11, RZ, RZ, -R11 ;  /* 0x000000ffff0b7224 */ /* 0x000fe400078e0a0b */
[----:B------:R-:W-:Y:S02]  /*09d0*/  IMAD.MOV R12, RZ, RZ, -R12 ;  /* 0x000000ffff0c7224 */ /* 0x000fe400078e0a0c */
[C---:B------:R-:W-:Y:S01]  /*09e0*/  IMAD R13, R4.reuse, R9, R13 ;  /* 0x00000009040d7224 */ /* 0x040fe200078e020d */
[----:B------:R-:W-:Y:S01]  /*09f0*/  SHF.R.S32.HI R9, RZ, 0x1f, R6 ;  /* 0x0000001fff097819 */ /* 0x000fe20000011406 */
[C---:B------:R-:W-:Y:S02]  /*0a00*/  IMAD R15, R4.reuse, R11, R15 ;  /* 0x0000000b040f7224 */ /* 0x040fe400078e020f */
[C---:B------:R-:W-:Y:S01]  /*0a10*/  IMAD R21, R4.reuse, R12, R21 ;  /* 0x0000000c04157224 */ /* 0x040fe200078e0215 */
[----:B------:R-:W-:Y:S01]  /*0a20*/  ISETP.GT.U32.AND P2, PT, R4, R13, PT ;  /* 0x0000000d0400720c */ /* 0x000fe20003f44070 */
[----:B------:R-:W-:Y:S01]  /*0a30*/  IMAD.HI.U32 R10, R10, R23, RZ ;  /* 0x000000170a0a7227 */ /* 0x000fe200078e00ff */
[----:B------:R-:W-:-:S02]  /*0a40*/  ISETP.GT.U32.AND P3, PT, R4, R15, PT ;  /* 0x0000000f0400720c */ /* 0x000fc40003f64070 */
[----:B------:R-:W-:Y:S01]  /*0a50*/  ISETP.GT.U32.AND P4, PT, R4, R21, PT ;  /* 0x000000150400720c */ /* 0x000fe20003f84070 */
[----:B------:R-:W-:Y:S01]  /*0a60*/  IMAD.MOV R10, RZ, RZ, -R10 ;  /* 0x000000ffff0a7224 */ /* 0x000fe200078e0a0a */
[----:B------:R-:W-:Y:S01]  /*0a70*/  LEA.HI R6, R9, R6, RZ, 0x5 ;  /* 0x0000000609067211 */ /* 0x000fe200078f28ff */
[----:B------:R-:W-:Y:S02]  /*0a80*/  @!P0 IMAD.IADD R20, R20, 0x1, -R5 ;  /* 0x0000000114148824 */ /* 0x000fe400078e0a05 */
[----:B------:R-:W-:Y:S01]  /*0a90*/  IMAD R23, R4, R10, R23 ;  /* 0x0000000a04177224 */ /* 0x000fe200078e0217 */
[----:B------:R-:W-:Y:S01]  /*0aa0*/  SHF.R.S32.HI R6, RZ, 0x5, R6 ;  /* 0x00000005ff067819 */ /* 0x000fe20000011406 */
[----:B------:R-:W-:Y:S01]  /*0ab0*/  IMAD.SHL.U32 R10, R0, 0x2, RZ ;  /* 0x00000002000a7824 */ /* 0x000fe200078e00ff */
[----:B------:R-:W-:Y:S01]  /*0ac0*/  ISETP.GT.U32.AND P0, PT, R5, R20, PT ;  /* 0x000000140500720c */ /* 0x000fe20003f04070 */
[--C-:B------:R-:W-:Y:S01]  /*0ad0*/  @!P2 IMAD.IADD R13, R13, 0x1, -R4.reuse ;  /* 0x000000010d0da824 */ /* 0x100fe200078e0a04 */
[----:B------:R-:W-:Y:S01]  /*0ae0*/  ISETP.GT.U32.AND P5, PT, R4, R23, PT ;  /* 0x000000170400720c */ /* 0x000fe20003fa4070 */
[--C-:B------:R-:W-:Y:S01]  /*0af0*/  @!P3 IMAD.IADD R15, R15, 0x1, -R4.reuse ;  /* 0x000000010f0fb824 */ /* 0x100fe200078e0a04 */
[----:B------:R-:W-:Y:S01]  /*0b00*/  LOP3.LUT R11, R10, 0x7e, RZ, 0xc0, !PT ;  /* 0x0000007e0a0b7812 */ /* 0x000fe200078ec0ff */
[----:B------:R-:W-:Y:S01]  /*0b10*/  @!P4 IMAD.IADD R21, R21, 0x1, -R4 ;  /* 0x000000011515c824 */ /* 0x000fe200078e0a04 */
[----:B------:R-:W-:-:S02]  /*0b20*/  ISETP.GT.U32.AND P2, PT, R4, R13, PT ;  /* 0x0000000d0400720c */ /* 0x000fc40003f44070 */
[C---:B------:R-:W-:Y:S02]  /*0b30*/  ISETP.GT.U32.AND P3, PT, R4.reuse, R15, PT ;  /* 0x0000000f0400720c */ /* 0x040fe40003f64070 */
[----:B------:R-:W-:Y:S02]  /*0b40*/  ISETP.GT.U32.AND P4, PT, R4, R21, PT ;  /* 0x000000150400720c */ /* 0x000fe40003f84070 */
[----:B------:R-:W-:Y:S01]  /*0b50*/  LOP3.LUT R11, R11, 0x180, R0, 0xf8, !PT ;  /* 0x000001800b0b7812 */ /* 0x000fe200078ef800 */
[----:B------:R-:W-:Y:S01]  /*0b60*/  @!P0 IMAD.IADD R20, R20, 0x1, -R5 ;  /* 0x0000000114148824 */ /* 0x000fe200078e0a05 */
[----:B------:R-:W-:Y:S01]  /*0b70*/  LOP3.LUT R5, R0, 0x180, RZ, 0xc0, !PT ;  /* 0x0000018000057812 */ /* 0x000fe200078ec0ff */
[----:B------:R-:W-:Y:S01]  /*0b80*/  @!P5 IMAD.IADD R23, R23, 0x1, -R4 ;  /* 0x000000011717d824 */ /* 0x000fe200078e0a04 */
[----:B------:R-:W-:Y:S01]  /*0b90*/  ISETP.NE.AND P0, PT, R16, RZ, PT ;  /* 0x000000ff1000720c */ /* 0x000fe20003f05270 */
[----:B------:R-:W-:Y:S01]  /*0ba0*/  @!P1 IMAD.MOV R20, RZ, RZ, -R20 ;  /* 0x000000ffff149224 */ /* 0x000fe200078e0a14 */
[----:B------:R-:W-:Y:S01]  /*0bb0*/  SHF.R.U32.HI R12, RZ, 0x3, R5 ;  /* 0x00000003ff0c7819 */ /* 0x000fe20000011605 */
[--C-:B------:R-:W-:Y:S01]  /*0bc0*/  @!P2 IMAD.IADD R13, R13, 0x1, -R4.reuse ;  /* 0x000000010d0da824 */ /* 0x100fe200078e0a04 */
[----:B------:R-:W-:Y:S01]  /*0bd0*/  ISETP.GT.U32.AND P5, PT, R4, R23, PT ;  /* 0x000000170400720c */ /* 0x000fe20003fa4070 */
[--C-:B------:R-:W-:Y:S01]  /*0be0*/  @!P3 IMAD.IADD R15, R15, 0x1, -R4.reuse ;  /* 0x000000010f0fb824 */ /* 0x100fe200078e0a04 */
[----:B------:R-:W-:Y:S01]  /*0bf0*/  LOP3.LUT R5, R10, 0x3fe, RZ, 0xc0, !PT ;  /* 0x000003fe0a057812 */ /* 0x000fe200078ec0ff */
[----:B------:R-:W-:Y:S01]  /*0c00*/  @!P4 IMAD.IADD R21, R21, 0x1, -R4 ;  /* 0x000000011515c824 */ /* 0x000fe200078e0a04 */
[----:B------:R-:W-:-:S02]  /*0c10*/  ISETP.LE.AND P1, PT, RZ, UR5, PT ;  /* 0x00000005ff007c0c */ /* 0x000fc4000bf23270 */
[----:B------:R-:W-:Y:S02]  /*0c20*/  ISETP.LE.AND P2, PT, RZ, UR6, PT ;  /* 0x00000006ff007c0c */ /* 0x000fe4000bf43270 */
[----:B------:R-:W-:Y:S01]  /*0c30*/  ISETP.LE.AND P4, PT, RZ, UR8, PT ;  /* 0x00000008ff007c0c */ /* 0x000fe2000bf83270 */
[----:B------:R-:W-:Y:S01]  /*0c40*/  ULDC.64 UR8, c[0x0][0x210] ;  /* 0x0000840000087ab9 */ /* 0x000fe20000000a00 */
[----:B------:R-:W-:Y:S01]  /*0c50*/  ISETP.LE.AND P3, PT, RZ, UR4, PT ;  /* 0x00000004ff007c0c */ /* 0x000fe2000bf63270 */
[----:B------:R-:W-:Y:S01]  /*0c60*/  ULDC.64 UR4, c[0x0][0x218] ;  /* 0x0000860000047ab9 */ /* 0x000fe20000000a00 */
[----:B------:R-:W-:Y:S01]  /*0c70*/  LOP3.LUT R5, R5, 0x30, R22, 0x78, !PT ;  /* 0x0000003005057812 */ /* 0x000fe200078e7816 */
[----:B------:R-:W-:Y:S01]  /*0c80*/  @!P5 IMAD.IADD R23, R23, 0x1, -R4 ;  /* 0x000000011717d824 */ /* 0x000fe200078e0a04 */
[----:B------:R-:W1:Y:S01]  /*0c90*/  LDC R22, c[0x0][0x238] ;  /* 0x00008e00ff167b82 */ /* 0x000e620000000800 */
[----:B------:R-:W-:Y:S02]  /*0ca0*/  @!P0 LOP3.LUT R20, RZ, R16, RZ, 0x33, !PT ;  /* 0x00000010ff148212 */ /* 0x000fe400078e33ff */
[----:B------:R-:W-:Y:S01]  /*0cb0*/  LOP3.LUT R9, R11, R12, RZ, 0x3c, !PT ;  /* 0x0000000c0b097212 */ /* 0x000fe200078e3cff */
[----:B------:R-:W-:Y:S01]  /*0cc0*/  @!P1 IMAD.MOV R13, RZ, RZ, -R13 ;  /* 0x000000ffff0d9224 */ /* 0x000fe200078e0a0d */
[----:B------:R-:W-:Y:S01]  /*0cd0*/  LOP3.LUT R11, R0, 0x1f, RZ, 0xc0, !PT ;  /* 0x0000001f000b7812 */ /* 0x000fe200078ec0ff */
[----:B------:R-:W-:Y:S01]  /*0ce0*/  @!P2 IMAD.MOV R15, RZ, RZ, -R15 ;  /* 0x000000ffff0fa224 */ /* 0x000fe200078e0a0f */
[----:B------:R-:W-:Y:S01]  /*0cf0*/  ISETP.NE.AND P0, PT, R17, RZ, PT ;  /* 0x000000ff1100720c */ /* 0x000fe20003f05270 */
[----:B------:R-:W-:Y:S01]  /*0d00*/  @!P4 IMAD.MOV R23, RZ, RZ, -R23 ;  /* 0x000000ffff17c224 */ /* 0x000fe200078e0a17 */
[----:B------:R-:W-:Y:S01]  /*0d10*/  LOP3.LUT R4, RZ, R17, RZ, 0x33, !PT ;  /* 0x00000011ff047212 */ /* 0x000fe200078e33ff */
[----:B------:R-:W-:-:S02]  /*0d20*/  @!P3 IMAD.MOV R21, RZ, RZ, -R21 ;  /* 0x000000ffff15b224 */ /* 0x000fc400078e0a15 */
[----:B------:R-:W-:Y:S01]  /*0d30*/  IMAD R16, R20, UR7, RZ ;  /* 0x0000000714107c24 */ /* 0x000fe2000f8e02ff */
[C---:B------:R-:W-:Y:S01]  /*0d40*/  SEL R12, R4.reuse, R13, !P0 ;  /* 0x0000000d040c7207 */ /* 0x040fe20004000000 */
[----:B0-----:R-:W-:Y:S01]  /*0d50*/  IMAD R11, R11, R14, RZ ;  /* 0x0000000e0b0b7224 */ /* 0x001fe200078e02ff */
[----:B------:R-:W-:Y:S01]  /*0d60*/  SEL R10, R4, R15, !P0 ;  /* 0x0000000f040a7207 */ /* 0x000fe20004000000 */
[----:B------:R-:W-:Y:S01]  /*0d70*/  IMAD.SHL.U32 R14, R14, 0x20, RZ ;  /* 0x000000200e0e7824 */ /* 0x000fe200078e00ff */
[C---:B------:R-:W-:Y:S02]  /*0d80*/  SEL R21, R4.reuse, R21, !P0 ;  /* 0x0000001504157207 */ /* 0x040fe40004000000 */
[----:B------:R-:W-:Y:S01]  /*0d90*/  SEL R23, R4, R23, !P0 ;  /* 0x0000001704177207 */ /* 0x000fe20004000000 */
[----:B------:R-:W-:Y:S01]  /*0da0*/  IMAD.SHL.U32 R4, R0, 0x40, RZ ;  /* 0x0000004000047824 */ /* 0x000fe200078e00ff */
[C---:B------:R-:W-:Y:S02]  /*0db0*/  LEA R20, P1, R16.reuse, UR8, 0x1 ;  /* 0x0000000810147c11 */ /* 0x040fe4000f8208ff */
[----:B------:R-:W-:Y:S01]  /*0dc0*/  LEA R50, P5, R11, UR4, 0x1 ;  /* 0x000000040b327c11 */ /* 0x000fe2000f8a08ff */
[----:B------:R-:W-:Y:S01]  /*0dd0*/  ULDC UR4, c[0x0][0x240] ;  /* 0x0000900000047ab9 */ /* 0x000fe20000000800 */
[----:B------:R-:W-:Y:S01]  /*0de0*/  LEA.HI.X.SX32 R41, R16, UR9, 0x1, P1 ;  /* 0x0000000910297c11 */ /* 0x000fe200088f0eff */
[-C--:B-1----:R-:W-:Y:S01]  /*0df0*/  IMAD R8, R8, R22.reuse, RZ ;  /* 0x0000001608087224 */ /* 0x082fe200078e02ff */
[----:B------:R-:W-:Y:S01]  /*0e00*/  LOP3.LUT R16, R9, 0x1000, R4, 0xf8, !PT ;  /* 0x0000100009107812 */ /* 0x000fe200078ef804 */
[-C--:B------:R-:W-:Y:S01]  /*0e10*/  IMAD R7, R7, R22.reuse, RZ ;  /* 0x0000001607077224 */ /* 0x080fe200078e02ff */
[----:B------:R-:W-:Y:S01]  /*0e20*/  LEA.HI.X.SX32 R55, R11, UR5, 0x1, P5 ;  /* 0x000000050b377c11 */ /* 0x000fe2000a8f0eff */
[----:B------:R-:W-:Y:S01]  /*0e30*/  IMAD R11, R10, UR4, RZ ;  /* 0x000000040a0b7c24 */ /* 0x000fe2000f8e02ff */
[----:B------:R-:W-:Y:S01]  /*0e40*/  LOP3.LUT R13, R16, 0x40, RZ, 0x3c, !PT ;  /* 0x00000040100d7812 */ /* 0x000fe200078e3cff */
[----:B------:R-:W-:-:S02]  /*0e50*/  IMAD R51, R51, R22, RZ ;  /* 0x0000001633337224 */ /* 0x000fc400078e02ff */
[-C--:B------:R-:W-:Y:S02]  /*0e60*/  IMAD R49, R49, R22.reuse, RZ ;  /* 0x0000001631317224 */ /* 0x080fe400078e02ff */
[-C--:B------:R-:W-:Y:S02]  /*0e70*/  IMAD R47, R47, R22.reuse, RZ ;  /* 0x000000162f2f7224 */ /* 0x080fe400078e02ff */
[-C--:B------:R-:W-:Y:S02]  /*0e80*/  IMAD R19, R19, R22.reuse, RZ ;  /* 0x0000001613137224 */ /* 0x080fe400078e02ff */
[-C--:B------:R-:W-:Y:S02]  /*0e90*/  IMAD R18, R18, R22.reuse, RZ ;  /* 0x0000001612127224 */ /* 0x080fe400078e02ff */
[----:B------:R-:W-:Y:S02]  /*0ea0*/  IMAD.SHL.U32 R17, R22, 0x20, RZ ;  /* 0x0000002016117824 */ /* 0x000fe400078e00ff */
[----:B------:R-:W-:-:S02]  /*0eb0*/  IMAD R15, R2, R22, RZ ;  /* 0x00000016020f7224 */ /* 0x000fc400078e02ff */
[----:B------:R-:W-:Y:S02]  /*0ec0*/  IMAD R12, R12, UR4, RZ ;  /* 0x000000040c0c7c24 */ /* 0x000fe4000f8e02ff */
[----:B------:R-:W-:Y:S02]  /*0ed0*/  IMAD R10, R21, UR4, RZ ;  /* 0x00000004150a7c24 */ /* 0x000fe4000f8e02ff */
[----:B------:R-:W-:-:S07]  /*0ee0*/  IMAD R9, R23, UR4, RZ ;  /* 0x0000000417097c24 */ /* 0x000fce000f8e02ff */
.L_x_2:
[C---:B------:R-:W-:Y:S01]  /*0ef0*/  ISETP.GE.AND P0, PT, R2.reuse, UR16, PT ;  /* 0x0000001002007c0c */ /* 0x040fe2000bf06270 */
[----:B------:R-:W-:Y:S01]  /*0f00*/  IMAD.MOV.U32 R21, RZ, RZ, R41 ;  /* 0x000000ffff157224 */ /* 0x000fe200078e0029 */
[----:B------:R-:W-:Y:S02]  /*0f10*/  LOP3.LUT R22, R2, 0x4, RZ, 0xfc, !PT ;  /* 0x0000000402167812 */ /* 0x000fe400078efcff */
[----:B------:R-:W-:Y:S02]  /*0f20*/  PRMT R53, RZ, 0x7610, R53 ;  /* 0x00007610ff357816 */ /* 0x000fe40000000035 */
[----:B------:R-:W-:Y:S01]  /*0f30*/  ISETP.GE.AND P1, PT, R22, UR16, PT ;  /* 0x0000001016007c0c */ /* 0x000fe2000bf26270 */
[----:B------:R-:W-:Y:S01]  /*0f40*/  IMAD.WIDE R22, R15, 0x2, R20 ;  /* 0x000000020f167825 */ /* 0x000fe200078e0214 */
[C---:B------:R-:W-:Y:S02]  /*0f50*/  LOP3.LUT R42, R2.reuse, 0xc, RZ, 0xfc, !PT ;  /* 0x0000000c022a7812 */ /* 0x040fe400078efcff */
[----:B------:R-:W-:-:S03]  /*0f60*/  LOP3.LUT R40, R2, 0x8, RZ, 0xfc, !PT ;  /* 0x0000000802287812 */ /* 0x000fc600078efcff */
[----:B------:R0:W2:Y:S01]  /*0f70*/  @!P0 LDG.E.U16 R53, desc[UR14][R22.64] ;  /* 0x0000000e16358981 */ /* 0x0000a2000c1e1500 */
[----:B------:R-:W-:Y:S01]  /*0f80*/  ISETP.GE.AND P0, PT, R42, UR16, PT ;  /* 0x000000102a007c0c */ /* 0x000fe2000bf06270 */
[----:B------:R-:W-:Y:S01]  /*0f90*/  IMAD.WIDE R44, R47, 0x2, R20 ;  /* 0x000000022f2c7825 */ /* 0x000fe200078e0214 */
[----:B------:R-:W-:Y:S02]  /*0fa0*/  PRMT R48, RZ, 0x7610, R48 ;  /* 0x00007610ff307816 */ /* 0x000fe40000000030 */
[----:B------:R-:W-:Y:S02]  /*0fb0*/  ISETP.GE.AND P2, PT, R40, UR16, PT ;  /* 0x0000001028007c0c */ /* 0x000fe4000bf46270 */
[----:B0-----:R-:W-:Y:S01]  /*0fc0*/  LOP3.LUT R22, R2, 0x10, RZ, 0xfc, !PT ;  /* 0x0000001002167812 */ /* 0x001fe200078efcff */
[----:B------:R-:W-:Y:S01]  /*0fd0*/  IMAD.WIDE R40, R18, 0x2, R20 ;  /* 0x0000000212287825 */ /* 0x000fe200078e0214 */
[----:B------:R-:W-:-:S05]  /*0fe0*/  PRMT R46, RZ, 0x7610, R46 ;  /* 0x00007610ff2e7816 */ /* 0x000fca000000002e */
[----:B------:R-:W3:Y:S01]  /*0ff0*/  @!P0 LDG.E.U16 R48, desc[UR14][R44.64] ;  /* 0x0000000e2c308981 */ /* 0x000ee2000c1e1500 */
[----:B------:R-:W-:Y:S01]  /*1000*/  ISETP.GE.AND P0, PT, R22, UR16, PT ;  /* 0x0000001016007c0c */ /* 0x000fe2000bf06270 */
[----:B------:R-:W-:Y:S01]  /*1010*/  IMAD.WIDE R42, R19, 0x2, R20 ;  /* 0x00000002132a7825 */ /* 0x000fe200078e0214 */
[----:B------:R-:W-:Y:S01]  /*1020*/  PRMT R57, RZ, 0x7610, R57 ;  /* 0x00007610ff397816 */ /* 0x000fe20000000039 */
[----:B------:R-:W4:Y:S01]  /*1030*/  @!P1 LDG.E.U16 R46, desc[UR14][R40.64] ;  /* 0x0000000e282e9981 */ /* 0x000f22000c1e1500 */
[----:B------:R-:W-:Y:S02]  /*1040*/  LOP3.LUT R22, R2, 0x14, RZ, 0xfc, !PT ;  /* 0x0000001402167812 */ /* 0x000fe400078efcff */
[----:B------:R-:W-:Y:S02]  /*1050*/  PRMT R59, RZ, 0x7610, R59 ;  /* 0x00007610ff3b7816 */ /* 0x000fe4000000003b */
[----:B------:R-:W-:Y:S01]  /*1060*/  ISETP.GE.AND P1, PT, R22, UR16, PT ;  /* 0x0000001016007c0c */ /* 0x000fe2000bf26270 */
[----:B------:R-:W-:Y:S01]  /*1070*/  IMAD.WIDE R22, R49, 0x2, R20 ;  /* 0x0000000231167825 */ /* 0x000fe200078e0214 */
[----:B------:R0:W5:Y:S04]  /*1080*/  @!P2 LDG.E.U16 R57, desc[UR14][R42.64] ;  /* 0x0000000e2a39a981 */ /* 0x000168000c1e1500 */
[----:B------:R1:W3:Y:S01]  /*1090*/  @!P0 LDG.E.U16 R59, desc[UR14][R22.64] ;  /* 0x0000000e163b8981 */ /* 0x0002e2000c1e1500 */
[----:B0-----:R-:W-:-:S04]  /*10a0*/  LOP3.LUT R42, R2, 0x18, RZ, 0xfc, !PT ;  /* 0x00000018022a7812 */ /* 0x001fc800078efcff */
[----:B------:R-:W-:Y:S01]  /*10b0*/  ISETP.GE.AND P0, PT, R42, UR16, PT ;  /* 0x000000102a007c0c */ /* 0x000fe2000bf06270 */
[----:B------:R-:W-:Y:S01]  /*10c0*/  IMAD.WIDE R42, R7, 0x2, R20 ;  /* 0x00000002072a7825 */ /* 0x000fe200078e0214 */
[----:B------:R-:W-:Y:S02]  /*10d0*/  PRMT R61, RZ, 0x7610, R61 ;  /* 0x00007610ff3d7816 */ /* 0x000fe4000000003d */
[----:B------:R-:W-:-:S09]  /*10e0*/  LOP3.LUT R44, R2, 0x1c, RZ, 0xfc, !PT ;  /* 0x0000001c022c7812 */ /* 0x000fd200078efcff */
[----:B------:R-:W4:Y:S01]  /*10f0*/  @!P0 LDG.E.U16 R61, desc[UR14][R42.64] ;  /* 0x0000000e2a3d8981 */ /* 0x000f22000c1e1500 */
[----:B------:R-:W-:Y:S01]  /*1100*/  ISETP.GE.AND P0, PT, R44, UR16, PT ;  /* 0x000000102c007c0c */ /* 0x000fe2000bf06270 */
[----:B------:R-:W-:Y:S01]  /*1110*/  IMAD.WIDE R40, R51, 0x2, R20 ;  /* 0x0000000233287825 */ /* 0x000fe200078e0214 */
[----:B------:R-:W-:Y:S02]  /*1120*/  PRMT R52, RZ, 0x7610, R52 ;  /* 0x00007610ff347816 */ /* 0x000fe40000000034 */
[----:B------:R-:W-:Y:S01]  /*1130*/  PRMT R54, RZ, 0x7610, R54 ;  /* 0x00007610ff367816 */ /* 0x000fe20000000036 */
[----:B-1----:R-:W-:-:S03]  /*1140*/  IMAD.WIDE R22, R8, 0x2, R20 ;  /* 0x0000000208167825 */ /* 0x002fc600078e0214 */
[----:B------:R0:W4:Y:S05]  /*1150*/  @!P1 LDG.E.U16 R52, desc[UR14][R40.64] ;  /* 0x0000000e28349981 */ /* 0x00012a000c1e1500 */
[----:B------:R1:W4:Y:S01]  /*1160*/  @!P0 LDG.E.U16 R54, desc[UR14][R22.64] ;  /* 0x0000000e16368981 */ /* 0x000322000c1e1500 */
[----:B------:R-:W-:Y:S01]  /*1170*/  BAR.SYNC.DEFER_BLOCKING 0x0 ;  /* 0x0000000000007b1d */ /* 0x000fe20000010000 */
[----:B0-----:R-:W-:-:S04]  /*1180*/  LOP3.LUT R40, R0, 0x1f, RZ, 0xc0, !PT ;  /* 0x0000001f00287812 */ /* 0x001fc800078ec0ff */
[----:B------:R-:W-:Y:S01]  /*1190*/  ISETP.GE.AND P0, PT, R40, UR16, PT ;  /* 0x0000001028007c0c */ /* 0x000fe2000bf06270 */
[--C-:B-1----:R-:W-:Y:S02]  /*11a0*/  IMAD.MOV.U32 R22, RZ, RZ, R50.reuse ;  /* 0x000000ffff167224 */ /* 0x102fe400078e0032 */
[----:B------:R-:W-:Y:S01]  /*11b0*/  IMAD.MOV.U32 R23, RZ, RZ, R55 ;  /* 0x000000ffff177224 */ /* 0x000fe200078e0037 */
[----:B------:R-:W-:Y:S01]  /*11c0*/  PRMT R50, RZ, 0x7610, R50 ;  /* 0x00007610ff327816 */ /* 0x000fe20000000032 */
[----:B------:R-:W-:Y:S01]  /*11d0*/  IMAD.WIDE R40, R9, 0x2, R22 ;  /* 0x0000000209287825 */ /* 0x000fe200078e0216 */
[----:B------:R-:W-:Y:S02]  /*11e0*/  PRMT R56, RZ, 0x7610, R56 ;  /* 0x00007610ff387816 */ /* 0x000fe40000000038 */
[----:B------:R-:W-:Y:S01]  /*11f0*/  PRMT R58, RZ, 0x7610, R58 ;  /* 0x00007610ff3a7816 */ /* 0x000fe2000000003a */
[----:B------:R-:W-:Y:S01]  /*1200*/  IMAD.WIDE R42, R10, 0x2, R22 ;  /* 0x000000020a2a7825 */ /* 0x000fe200078e0216 */
[----:B------:R-:W-:-:S03]  /*1210*/  PRMT R60, RZ, 0x7610, R60 ;  /* 0x00007610ff3c7816 */ /* 0x000fc6000000003c */
[--C-:B------:R-:W-:Y:S01]  /*1220*/  IMAD.WIDE R44, R11, 0x2, R22.reuse ;  /* 0x000000020b2c7825 */ /* 0x100fe200078e0216 */
[----:B------:R0:W4:Y:S04]  /*1230*/  @!P0 LDG.E.U16 R50, desc[UR14][R40.64] ;  /* 0x0000000e28328981 */ /* 0x000128000c1e1500 */
[----:B------:R-:W4:Y:S04]  /*1240*/  @!P0 LDG.E.U16 R56, desc[UR14][R42.64] ;  /* 0x0000000e2a388981 */ /* 0x000f28000c1e1500 */
[----:B------:R-:W4:Y:S01]  /*1250*/  @!P0 LDG.E.U16 R58, desc[UR14][R44.64] ;  /* 0x0000000e2c3a8981 */ /* 0x000f22000c1e1500 */
[----:B0-----:R-:W-:-:S05]  /*1260*/  IMAD.WIDE R40, R12, 0x2, R22 ;  /* 0x000000020c287825 */ /* 0x001fca00078e0216 */
[----:B------:R-:W4:Y:S01]  /*1270*/  @!P0 LDG.E.U16 R60, desc[UR14][R40.64] ;  /* 0x0000000e283c8981 */ /* 0x000f22000c1e1500 */
[----:B------:R-:W-:Y:S02]  /*1280*/  USHF.L.U32 UR4, UR17, 0x6, URZ ;  /* 0x0000000611047899 */ /* 0x000fe4000800063f */
[----:B------:R-:W-:Y:S02]  /*1290*/  USHF.L.U32 UR5, UR17, 0x4, URZ ;  /* 0x0000000411057899 */ /* 0x000fe4000800063f */
[----:B------:R-:W-:Y:S02]  /*12a0*/  ULOP3.LUT UR4, UR4, 0x100, URZ, 0xc0, !UPT ;  /* 0x0000010004047892 */ /* 0x000fe4000f8ec03f */
[----:B------:R-:W-:Y:S02]  /*12b0*/  ULOP3.LUT UR5, UR5, 0x80, URZ, 0xc0, !UPT ;  /* 0x0000008005057892 */ /* 0x000fe4000f8ec03f */
[----:B------:R-:W-:Y:S02]  /*12c0*/  ULEA.HI UR4, UR12, UR4, URZ, 0x1c ;  /* 0x000000040c047291 */ /* 0x000fe4000f8fe03f */
[----:B------:R-:W-:-:S02]  /*12d0*/  ULEA.HI UR5, UR18, UR5, URZ, 0x1c ;  /* 0x0000000512057291 */ /* 0x000fc4000f8fe03f */
[----:B------:R-:W-:Y:S02]  /*12e0*/  ULOP3.LUT UR4, UR4, 0x3fff, URZ, 0xc0, !UPT ;  /* 0x00003fff04047892 */ /* 0x000fe4000f8ec03f */
[----:B------:R-:W-:Y:S01]  /*12f0*/  ULOP3.LUT UR6, UR5, 0x3fff, URZ, 0xc0, !UPT ;  /* 0x00003fff05067892 */ /* 0x000fe2000f8ec03f */
[----:B------:R-:W-:Y:S02]  /*1300*/  UMOV UR7, 0x80000020 ;  /* 0x8000002000077882 */ /* 0x000fe40000000000 */
[----:B------:R-:W-:Y:S01]  /*1310*/  UMOV UR5, 0x40000040 ;  /* 0x4000004000057882 */ /* 0x000fe20000000000 */
[----:B------:R-:W-:Y:S01]  /*1320*/  UMOV UR8, 0x80 ;  /* 0x0000008000087882 */ /* 0x000fe20000000000 */
[----:B------:R-:W-:Y:S01]  /*1330*/  UMOV UR9, 0x40000040 ;  /* 0x4000004000097882 */ /* 0x000fe20000000000 */
[----:B------:R-:W-:Y:S01]  /*1340*/  UMOV UR10, 0xfffffffe ;  /* 0xfffffffe000a7882 */ /* 0x000fe20000000000 */
[----:B------:R-:W-:Y:S01]  /*1350*/  UMOV UR11, 0x7fffffdf ;  /* 0x7fffffdf000b7882 */ /* 0x000fe20000000000 */
[----:B------:R-:W-:Y:S01]  /*1360*/  VIADD R6, R6, 0xffffffff ;  /* 0xffffffff06067836 */ /* 0x000fe20000000000 */
[----:B--2---:R-:W-:Y:S04]  /*1370*/  STS.U16 [R16+UR12], R53 ;  /* 0x0000003510007988 */ /* 0x004fe8000800040c */
[----:B-----5:R-:W-:Y:S04]  /*1380*/  STS.U16 [R16+UR12+0x400], R57 ;  /* 0x0004003910007988 */ /* 0x020fe8000800040c */
[----:B---3--:R-:W-:Y:S04]  /*1390*/  STS.U16 [R16+UR12+0x800], R59 ;  /* 0x0008003b10007988 */ /* 0x008fe8000800040c */
[----:B----4-:R-:W-:Y:S04]  /*13a0*/  STS.U16 [R16+UR12+0xc00], R61 ;  /* 0x000c003d10007988 */ /* 0x010fe8000800040c */
[----:B------:R-:W-:Y:S04]  /*13b0*/  STS.U16 [R13+UR12+0x200], R46 ;  /* 0x0002002e0d007988 */ /* 0x000fe8000800040c */
[----:B------:R-:W-:Y:S04]  /*13c0*/  STS.U16 [R13+UR12+0x600], R48 ;  /* 0x000600300d007988 */ /* 0x000fe8000800040c */
[----:B------:R-:W-:Y:S04]  /*13d0*/  STS.U16 [R13+UR12+0xa00], R52 ;  /* 0x000a00340d007988 */ /* 0x000fe8000800040c */
[----:B------:R0:W-:Y:S04]  /*13e0*/  STS.U16 [R13+UR12+0xe00], R54 ;  /* 0x000e00360d007988 */ /* 0x0001e8000800040c */
[----:B------:R1:W-:Y:S04]  /*13f0*/  STS.U16 [R5+UR12+0x2000], R50 ;  /* 0x0020003205007988 */ /* 0x0003e8000800040c */
[----:B------:R2:W-:Y:S04]  /*1400*/  STS.U16 [R5+UR12+0x2400], R56 ;  /* 0x0024003805007988 */ /* 0x0005e8000800040c */
[----:B------:R2:W-:Y:S04]  /*1410*/  STS.U16 [R5+UR12+0x2800], R58 ;  /* 0x0028003a05007988 */ /* 0x0005e8000800040c */
[----:B------:R2:W-:Y:S01]  /*1420*/  STS.U16 [R5+UR12+0x2c00], R60 ;  /* 0x002c003c05007988 */ /* 0x0005e2000800040c */
[----:B------:R3:W-:Y:S06]  /*1430*/  MEMBAR.ALL.CTA ;  /* 0x0000000000007992 */ /* 0x0007ec0000008000 */
[----:B---3--:R-:W3:Y:S02]  /*1440*/  FENCE.VIEW.ASYNC.S ;  /* 0x00000000000073c6 */ /* 0x008ee40000000000 */
[----:B---3--:R-:W-:Y:S06]  /*1450*/  BAR.SYNC.DEFER_BLOCKING 0x0 ;  /* 0x0000000000007b1d */ /* 0x008fec0000010000 */
[----:B------:R-:W-:-:S06]  /*1460*/  WARPGROUP.ARRIVE ;  /* 0x00000000000079c5 */ /* 0x000fcc0000000000 */
[----:B------:R-:W-:Y:S01]  /*1470*/  HGMMA.64x32x16.F32.BF16 R24, gdesc[UR4].tnspA, R24 ;  /* 0x20600000041879f0 */ /* 0x000fe20008701818 */
[----:B------:R-:W-:Y:S01]  /*1480*/  UMOV UR5, URZ ;  /* 0x0000003f00057c82 */ /* 0x000fe20008000000 */
[----:B------:R-:W-:Y:S01]  /*1490*/  UMOV UR7, URZ ;  /* 0x0000003f00077c82 */ /* 0x000fe20008000000 */
[----:B------:R-:W-:Y:S02]  /*14a0*/  UIADD3.64 UR4, UR4, UR8, URZ ;  /* 0x0000000804047297 */ /* 0x000fe4000fffe03f */
[----:B------:R-:W-:Y:S01]  /*14b0*/  UIADD3.64 UR6, UR6, -UR10, URZ ;  /* 0x8000000a06067297 */ /* 0x000fe2000fffe03f */
[----:B------:R-:W-:-:S08]  /*14c0*/  ISETP.NE.U32.AND P0, PT, R6, RZ, PT ;  /* 0x000000ff0600720c */ /* 0x000fd00003f05070 */
[----:B------:R-:W-:Y:S01]  /*14d0*/  HGMMA.64x32x16.F32.BF16 R24, gdesc[UR4].tnspA, R24, gsb0 ;  /* 0x20600000041879f0 */ /* 0x000fe20008001818 */
[----:B0-----:R-:W-:Y:S01]  /*14e0*/  IMAD.WIDE R54, R14, 0x2, R22 ;  /* 0x000000020e367825 */ /* 0x001fe200078e0216 */
[----:B------:R-:W-:-:S03]  /*14f0*/  UIADD3 UR16, UR16, -0x20, URZ ;  /* 0xffffffe010107890 */ /* 0x000fc6000fffe03f */
[----:B------:R-:W-:-:S04]  /*1500*/  IMAD.WIDE R20, R17, 0x2, R20 ;  /* 0x0000000211147825 */ /* 0x000fc800078e0214 */
[----:B-1----:R-:W-:Y:S02]  /*1510*/  IMAD.MOV.U32 R50, RZ, RZ, R54 ;  /* 0x000000ffff327224 */ /* 0x002fe400078e0036 */
[----:B------:R-:W-:Y:S01]  /*1520*/  IMAD.MOV.U32 R41, RZ, RZ, R21 ;  /* 0x000000ffff297224 */ /* 0x000fe200078e0015 */
[----:B------:R-:W-:Y:S02]  /*1530*/  WARPGROUP.DEPBAR.LE gsb0, 0x0 ;  /* 0x00008000000079c5 */ /* 0x000fe40000010000 */
[----:B--2---:R-:W-:Y:S05]  /*1540*/  @P0 BRA `(.L_x_2) ;  /* 0xfffffff800680947 */ /* 0x004fea000383ffff */
[----:B------:R-:W-:Y:S02]  /*1550*/  F2FP.BF16.F32.PACK_AB R10, R31, R27 ;  /* 0x0000001b1f0a723e */ /* 0x000fe400000010ff */
[----:B------:R-:W-:Y:S02]  /*1560*/  F2FP.BF16.F32.PACK_AB R8, R29, R25 ;  /* 0x000000191d08723e */ /* 0x000fe400000010ff */
[----:B------:R-:W-:Y:S02]  /*1570*/  F2FP.BF16.F32.PACK_AB R11, R39, R35 ;  /* 0x00000023270b723e */ /* 0x000fe400000010ff */
[----:B------:R-:W-:Y:S02]  /*1580*/  F2FP.BF16.F32.PACK_AB R27, R38, R34 ;  /* 0x00000022261b723e */ /* 0x000fe400000010ff */
[----:B------:R-:W-:Y:S02]  /*1590*/  F2FP.BF16.F32.PACK_AB R26, R30, R26 ;  /* 0x0000001a1e1a723e */ /* 0x000fe400000010ff */
[----:B------:R-:W-:-:S02]  /*15a0*/  F2FP.BF16.F32.PACK_AB R9, R37, R33 ;  /* 0x000000212509723e */ /* 0x000fc400000010ff */
[----:B------:R-:W-:Y:S02]  /*15b0*/  F2FP.BF16.F32.PACK_AB R25, R36, R32 ;  /* 0x000000202419723e */ /* 0x000fe400000010ff */
[----:B------:R-:W-:-:S07]  /*15c0*/  F2FP.BF16.F32.PACK_AB R24, R28, R24 ;  /* 0x000000181c18723e */ /* 0x000fce00000010ff */
.L_x_1:
[C---:B------:R-:W-:Y:S01]  /*15d0*/  IMAD.SHL.U32 R5, R0.reuse, 0x4, RZ ;  /* 0x0000000400057824 */ /* 0x040fe200078e00ff */
[----:B------:R-:W-:Y:S01]  /*15e0*/  BAR.SYNC.DEFER_BLOCKING 0x0 ;  /* 0x0000000000007b1d */ /* 0x000fe20000010000 */
[----:B------:R-:W-:Y:S01]  /*15f0*/  SHF.R.S32.HI R12, RZ, 0x4, R0 ;  /* 0x00000004ff0c7819 */ /* 0x000fe20000011400 */
[C---:B------:R-:W-:Y:S02]  /*1600*/  IMAD.SHL.U32 R6, R0.reuse, 0x10, RZ ;  /* 0x0000001000067824 */ /* 0x040fe400078e00ff */
[----:B------:R-:W-:Y:S01]  /*1610*/  LOP3.LUT R5, R5, 0x3b8, RZ, 0xc0, !PT ;  /* 0x000003b805057812 */ /* 0x000fe200078ec0ff */
[----:B------:R-:W-:Y:S01]  /*1620*/  IMAD.SHL.U32 R13, R0, 0x8, RZ ;  /* 0x00000008000d7824 */ /* 0x000fe200078e00ff */
[----:B------:R-:W-:Y:S01]  /*1630*/  ULDC UR4, c[0x0][0x244] ;  /* 0x0000910000047ab9 */ /* 0x000fe20000000800 */
[----:B------:R-:W-:Y:S01]  /*1640*/  LOP3.LUT R6, R6, 0x30, RZ, 0xc0, !PT ;  /* 0x0000003006067812 */ /* 0x000fe200078ec0ff */
[----:B------:R-:W-:Y:S01]  /*1650*/  IMAD.U32 R29, RZ, RZ, UR13 ;  /* 0x0000000dff1d7e24 */ /* 0x000fe2000f8e00ff */
[----:B------:R-:W-:Y:S01]  /*1660*/  LOP3.LUT R7, R5, 0x40, R4, 0xf8, !PT ;  /* 0x0000004005077812 */ /* 0x000fe200078ef804 */
[----:B------:R-:W-:Y:S01]  /*1670*/  ULDC.64 UR6, c[0x0][0x228] ;  /* 0x00008a0000067ab9 */ /* 0x000fe20000000a00 */
[----:B------:R-:W-:-:S02]  /*1680*/  SGXT R4, R12, 0x1 ;  /* 0x000000010c04781a */ /* 0x000fc40000000200 */
[----:B------:R-:W-:Y:S02]  /*1690*/  LOP3.LUT R5, R0, 0x100, RZ, 0xc0, !PT ;  /* 0x0000010000057812 */ /* 0x000fe400078ec0ff */
[----:B------:R-:W-:Y:S02]  /*16a0*/  LOP3.LUT R4, R7, 0x1040, R4, 0x78, !PT ;  /* 0x0000104007047812 */ /* 0x000fe400078e7804 */
[----:B------:R-:W-:Y:S02]  /*16b0*/  LOP3.LUT R15, R6, 0x780, R13, 0xf8, !PT ;  /* 0x00000780060f7812 */ /* 0x000fe400078ef80d */
[----:B------:R-:W-:Y:S01]  /*16c0*/  SHF.R.S32.HI R6, RZ, 0x2, R0 ;  /* 0x00000002ff067819 */ /* 0x000fe20000011400 */
[----:B------:R-:W-:Y:S01]  /*16d0*/  IMAD R13, R5, 0x8, R4 ;  /* 0x00000008050d7824 */ /* 0x000fe200078e0204 */
[----:B------:R-:W-:Y:S02]  /*16e0*/  SHF.R.S32.HI R12, RZ, 0x3, R0 ;  /* 0x00000003ff0c7819 */ /* 0x000fe40000011400 */
[----:B------:R-:W-:-:S02]  /*16f0*/  SGXT R0, R6, 0x1 ;  /* 0x000000010600781a */ /* 0x000fc40000000200 */
[----:B------:R-:W-:Y:S01]  /*1700*/  LOP3.LUT R14, R13, 0x8, RZ, 0x3c, !PT ;  /* 0x000000080d0e7812 */ /* 0x000fe200078e3cff */
[----:B------:R-:W-:Y:S01]  /*1710*/  STS.64 [R13+UR12], R24 ;  /* 0x000000180d007988 */ /* 0x000fe20008000a0c */
[----:B------:R-:W-:Y:S02]  /*1720*/  SHF.R.U32.HI R7, RZ, 0x2, R5 ;  /* 0x00000002ff077819 */ /* 0x000fe40000011605 */
[----:B------:R-:W-:Y:S01]  /*1730*/  SGXT R6, R12, 0x1 ;  /* 0x000000010c06781a */ /* 0x000fe20000000200 */
[----:B------:R0:W-:Y:S01]  /*1740*/  STS.64 [R13+UR12+0x400], R8 ;  /* 0x000400080d007988 */ /* 0x0001e20008000a0c */
[----:B------:R-:W-:Y:S01]  /*1750*/  LOP3.LUT R0, R7, 0x1040, R0, 0x78, !PT ;  /* 0x0000104007007812 */ /* 0x000fe200078e7800 */
[----:B------:R-:W-:Y:S01]  /*1760*/  IMAD R12, R3, UR4, RZ ;  /* 0x00000004030c7c24 */ /* 0x000fe2000f8e02ff */
[----:B------:R-:W-:Y:S01]  /*1770*/  LOP3.LUT R15, R15, 0x2008, R6, 0xf8, !PT ;  /* 0x000020080f0f7812 */ /* 0x000fe200078ef806 */
[----:B------:R-:W-:Y:S01]  /*1780*/  STS.64 [R14+UR12+0x2000], R26 ;  /* 0x0020001a0e007988 */ /* 0x000fe20008000a0c */
[----:B------:R-:W-:Y:S01]  /*1790*/  ULDC.64 UR4, c[0x0][0x220] ;  /* 0x0000880000047ab9 */ /* 0x000fe20000000a00 */
[----:B------:R-:W-:-:S02]  /*17a0*/  ISETP.GE.AND P0, PT, R3, UR6, PT ;  /* 0x0000000603007c0c */ /* 0x000fc4000bf06270 */
[----:B------:R1:W-:Y:S01]  /*17b0*/  STS.64 [R14+UR12+0x2400], R10 ;  /* 0x0024000a0e007988 */ /* 0x0003e20008000a0c */
[----:B------:R-:W-:Y:S02]  /*17c0*/  LOP3.LUT R20, R15, R0, RZ, 0xfc, !PT ;  /* 0x000000000f147212 */ /* 0x000fe400078efcff */
[----:B------:R-:W2:Y:S08]  /*17d0*/  LDC R0, c[0x0][0x248] ;  /* 0x00009200ff007b82 */ /* 0x000eb00000000800 */
[----:B------:R-:W-:Y:S01]  /*17e0*/  BAR.SYNC.DEFER_BLOCKING 0x0 ;  /* 0x0000000000007b1d */ /* 0x000fe20000010000 */
[----:B------:R-:W-:-:S02]  /*17f0*/  LOP3.LUT R28, R20, 0x8, RZ, 0x3c, !PT ;  /* 0x00000008141c7812 */ /* 0x000fc400078e3cff */
[C---:B0-----:R-:W-:Y:S02]  /*1800*/  LEA R8, P1, R12.reuse, UR4, 0x1 ;  /* 0x000000040c087c11 */ /* 0x041fe4000f8208ff */
[C-C-:B------:R-:W-:Y:S02]  /*1810*/  LOP3.LUT R13, R29.reuse, 0x4, R2.reuse, 0xfe, !PT ;  /* 0x000000041d0d7812 */ /* 0x140fe400078efe02 */
[----:B------:R-:W-:Y:S02]  /*1820*/  LEA.HI.X.SX32 R3, R12, UR5, 0x1, P1 ;  /* 0x000000050c037c11 */ /* 0x000fe400088f0eff */
[----:B-1----:R-:W-:Y:S02]  /*1830*/  LOP3.LUT R11, R2, UR13, RZ, 0xfc, !PT ;  /* 0x0000000d020b7c12 */ /* 0x002fe4000f8efcff */
[----:B------:R-:W-:Y:S02]  /*1840*/  LOP3.LUT R12, R29, 0x38, R2, 0xfe, !PT ;  /* 0x000000381d0c7812 */ /* 0x000fe400078efe02 */
[----:B------:R-:W-:-:S02]  /*1850*/  ISETP.LT.AND P4, PT, R11, UR7, !P0 ;  /* 0x000000070b007c0c */ /* 0x000fc4000c781270 */
[----:B------:R-:W-:Y:S02]  /*1860*/  ISETP.LT.AND P5, PT, R13, UR7, !P0 ;  /* 0x000000070d007c0c */ /* 0x000fe4000c7a1270 */
[----:B------:R-:W-:Y:S02]  /*1870*/  ISETP.LT.AND P1, PT, R12, UR7, !P0 ;  /* 0x000000070c007c0c */ /* 0x000fe4000c721270 */
[C-C-:B------:R-:W-:Y:S02]  /*1880*/  LOP3.LUT R9, R29.reuse, 0x34, R2.reuse, 0xfe, !PT ;  /* 0x000000341d097812 */ /* 0x140fe400078efe02 */
[--C-:B------:R-:W-:Y:S01]  /*1890*/  LOP3.LUT R14, R29, 0x30, R2.reuse, 0xfe, !PT ;  /* 0x000000301d0e7812 */ /* 0x100fe200078efe02 */
[-C--:B--2---:R-:W-:Y:S01]  /*18a0*/  IMAD R27, R11, R0.reuse, RZ ;  /* 0x000000000b1b7224 */ /* 0x084fe200078e02ff */
[----:B------:R-:W0:Y:S01]  /*18b0*/  LDS.64 R6, [R20+UR12] ;  /* 0x0000000c14067984 */ /* 0x000e220008000a00 */
[----:B------:R-:W-:Y:S01]  /*18c0*/  IMAD R15, R13, R0, RZ ;  /* 0x000000000d0f7224 */ /* 0x000fe200078e02ff */
[----:B------:R-:W-:-:S02]  /*18d0*/  LOP3.LUT R13, R29, 0x8, R2, 0xfe, !PT ;  /* 0x000000081d0d7812 */ /* 0x000fc400078efe02 */
[----:B------:R-:W1:Y:S01]  /*18e0*/  LDS.64 R4, [R28+UR12] ;  /* 0x0000000c1c047984 */ /* 0x000e620008000a00 */
[----:B------:R-:W-:Y:S02]  /*18f0*/  LEA R10, P2, R27, R8, 0x1 ;  /* 0x000000081b0a7211 */ /* 0x000fe400078408ff */
[C-C-:B------:R-:W-:Y:S02]  /*1900*/  LOP3.LUT R30, R29.reuse, 0x2c, R2.reuse, 0xfe, !PT ;  /* 0x0000002c1d1e7812 */ /* 0x140fe400078efe02 */
[C-C-:B------:R-:W-:Y:S02]  /*1910*/  LOP3.LUT R26, R29.reuse, 0x28, R2.reuse, 0xfe, !PT ;  /* 0x000000281d1a7812 */ /* 0x140fe400078efe02 */
[C-C-:B------:R-:W-:Y:S02]  /*1920*/  LOP3.LUT R31, R29.reuse, 0x24, R2.reuse, 0xfe, !PT ;  /* 0x000000241d1f7812 */ /* 0x140fe400078efe02 */
[C-C-:B------:R-:W-:Y:S02]  /*1930*/  LOP3.LUT R32, R29.reuse, 0x20, R2.reuse, 0xfe, !PT ;  /* 0x000000201d207812 */ /* 0x140fe400078efe02 */
[----:B------:R-:W-:-:S02]  /*1940*/  LOP3.LUT R22, R29, 0x3c, R2, 0xfe, !PT ;  /* 0x0000003c1d167812 */ /* 0x000fc400078efe02 */
[C-C-:B------:R-:W-:Y:S02]  /*1950*/  LOP3.LUT R21, R29.reuse, 0x1c, R2.reuse, 0xfe, !PT ;  /* 0x0000001c1d157812 */ /* 0x140fe400078efe02 */
[C-C-:B------:R-:W-:Y:S02]  /*1960*/  LOP3.LUT R23, R29.reuse, 0x18, R2.reuse, 0xfe, !PT ;  /* 0x000000181d177812 */ /* 0x140fe400078efe02 */
[C-C-:B------:R-:W-:Y:S02]  /*1970*/  LOP3.LUT R19, R29.reuse, 0x14, R2.reuse, 0xfe, !PT ;  /* 0x000000141d137812 */ /* 0x140fe400078efe02 */
[C-C-:B------:R-:W-:Y:S02]  /*1980*/  LOP3.LUT R17, R29.reuse, 0x10, R2.reuse, 0xfe, !PT ;  /* 0x000000101d117812 */ /* 0x140fe400078efe02 */
[----:B------:R-:W-:Y:S01]  /*1990*/  LOP3.LUT R25, R29, 0xc, R2, 0xfe, !PT ;  /* 0x0000000c1d197812 */ /* 0x000fe200078efe02 */
[----:B------:R-:W-:Y:S01]  /*19a0*/  IMAD R2, R13, R0, RZ ;  /* 0x000000000d027224 */ /* 0x000fe200078e02ff */
[----:B------:R-:W-:-:S02]  /*19b0*/  LEA R12, P3, R15, R8, 0x1 ;  /* 0x000000080f0c7211 */ /* 0x000fc400078608ff */
[-C--:B------:R-:W-:Y:S01]  /*19c0*/  LEA.HI.X.SX32 R11, R27, R3.reuse, 0x1, P2 ;  /* 0x000000031b0b7211 */ /* 0x080fe200010f0eff */
[----:B------:R-:W-:Y:S01]  /*19d0*/  IMAD R27, R0, 0x20, R27 ;  /* 0x00000020001b7824 */ /* 0x000fe200078e021b */
[----:B------:R-:W-:Y:S02]  /*19e0*/  ISETP.LT.AND P2, PT, R13, UR7, !P0 ;  /* 0x000000070d007c0c */ /* 0x000fe4000c741270 */
[-C--:B------:R-:W-:Y:S02]  /*19f0*/  LEA.HI.X.SX32 R13, R15, R3.reuse, 0x1, P3 ;  /* 0x000000030f0d7211 */ /* 0x080fe400018f0eff */
[----:B------:R-:W-:Y:S01]  /*1a00*/  ISETP.LT.AND P3, PT, R14, UR7, !P0 ;  /* 0x000000070e007c0c */ /* 0x000fe2000c761270 */
[----:B0-----:R0:W-:Y:S01]  /*1a10*/  @P4 STG.E.U16 desc[UR14][R10.64], R6 ;  /* 0x000000060a004986 */ /* 0x0011e2000c10150e */
[----:B------:R-:W-:Y:S02]  /*1a20*/  LEA R14, P4, R2, R8, 0x1 ;  /* 0x00000008020e7211 */ /* 0x000fe400078808ff */
[----:B------:R-:W-:Y:S01]  /*1a30*/  PRMT R24, R6, 0x7632, R24 ;  /* 0x0000763206187816 */ /* 0x000fe20000000018 */
[----:B-1----:R1:W-:Y:S01]  /*1a40*/  @P5 STG.E.U16 desc[UR14][R12.64], R4 ;  /* 0x000000040c005986 */ /* 0x0023e2000c10150e */
[----:B------:R-:W-:Y:S01]  /*1a50*/  LEA.HI.X.SX32 R15, R2, R3, 0x1, P4 ;  /* 0x00000003020f7211 */ /* 0x000fe200020f0eff */
[-C--:B------:R-:W-:Y:S01]  /*1a60*/  IMAD R2, R17, R0.reuse, RZ ;  /* 0x0000000011027224 */ /* 0x080fe200078e02ff */
[C---:B------:R-:W-:Y:S01]  /*1a70*/  ISETP.LT.AND P4, PT, R25.reuse, UR7, !P0 ;  /* 0x0000000719007c0c */ /* 0x040fe2000c781270 */
[----:B------:R-:W-:Y:S01]  /*1a80*/  IMAD R25, R25, R0, RZ ;  /* 0x0000000019197224 */ /* 0x000fe200078e02ff */
[----:B------:R-:W2:Y:S01]  /*1a90*/  LDS.64 R10, [R20+UR12+0x800] ;  /* 0x0008000c140a7984 */ /* 0x000ea20008000a00 */
[----:B------:R-:W-:-:S02]  /*1aa0*/  ISETP.LT.AND P5, PT, R17, UR7, !P0 ;  /* 0x0000000711007c0c */ /* 0x000fc4000c7a1270 */
[----:B0-----:R-:W-:Y:S01]  /*1ab0*/  PRMT R6, R4, 0x7632, R6 ;  /* 0x0000763204067816 */ /* 0x001fe20000000006 */
[----:B------:R-:W0:Y:S01]  /*1ac0*/  LDS.64 R12, [R28+UR12+0x800] ;  /* 0x0008000c1c0c7984 */ /* 0x000e220008000a00 */
[----:B------:R-:W-:Y:S01]  /*1ad0*/  LEA R18, P6, R2, R8, 0x1 ;  /* 0x0000000802127211 */ /* 0x000fe200078c08ff */
[----:B-1----:R-:W-:Y:S02]  /*1ae0*/  IMAD R4, R19, R0, RZ ;  /* 0x0000000013047224 */ /* 0x002fe400078e02ff */
[----:B------:R1:W-:Y:S01]  /*1af0*/  @P2 STG.E.U16 desc[UR14][R14.64], R24 ;  /* 0x000000180e002986 */ /* 0x0003e2000c10150e */
[----:B------:R-:W-:-:S04]  /*1b00*/  LEA R16, P2, R25, R8, 0x1 ;  /* 0x0000000819107211 */ /* 0x000fc800078408ff */
[-C--:B------:R-:W-:Y:S02]  /*1b10*/  LEA.HI.X.SX32 R17, R25, R3.reuse, 0x1, P2 ;  /* 0x0000000319117211 */ /* 0x080fe400010f0eff */
[----:B------:R-:W-:Y:S02]  /*1b20*/  ISETP.LT.AND P2, PT, R19, UR7, !P0 ;  /* 0x0000000713007c0c */ /* 0x000fe4000c741270 */
[----:B------:R-:W-:Y:S01]  /*1b30*/  LEA.HI.X.SX32 R19, R2, R3, 0x1, P6 ;  /* 0x0000000302137211 */ /* 0x000fe200030f0eff */
[----:B------:R3:W-:Y:S01]  /*1b40*/  @P4 STG.E.U16 desc[UR14][R16.64], R6 ;  /* 0x0000000610004986 */ /* 0x0007e2000c10150e */
[C---:B------:R-:W-:Y:S01]  /*1b50*/  IMAD R2, R23.reuse, R0, RZ ;  /* 0x0000000017027224 */ /* 0x040fe200078e02ff */
[----:B------:R-:W-:Y:S02]  /*1b60*/  ISETP.LT.AND P6, PT, R23, UR7, !P0 ;  /* 0x0000000717007c0c */ /* 0x000fe4000c7c1270 */
[-C--:B-1----:R-:W-:Y:S01]  /*1b70*/  LEA R14, P4, R4, R8.reuse, 0x1 ;  /* 0x00000008040e7211 */ /* 0x082fe200078808ff */
[----:B------:R1:W-:Y:S01]  /*1b80*/  @P5 STG.E.U16 desc[UR14][R18.64], R7 ;  /* 0x0000000712005986 */ /* 0x0003e2000c10150e */
[----:B------:R-:W-:-:S02]  /*1b90*/  LEA R20, P5, R2, R8, 0x1 ;  /* 0x0000000802147211 */ /* 0x000fc400078a08ff */
[-C--:B------:R-:W-:Y:S01]  /*1ba0*/  LEA.HI.X.SX32 R15, R4, R3.reuse, 0x1, P4 ;  /* 0x00000003040f7211 */ /* 0x080fe200020f0eff */
[C---:B------:R-:W-:Y:S01]  /*1bb0*/  IMAD R4, R21.reuse, R0, RZ ;  /* 0x0000000015047224 */ /* 0x040fe200078e02ff */
[----:B------:R-:W-:Y:S02]  /*1bc0*/  ISETP.LT.AND P4, PT, R21, UR7, !P0 ;  /* 0x0000000715007c0c */ /* 0x000fe4000c781270 */
[----:B---3--:R-:W-:Y:S01]  /*1bd0*/  PRMT R17, R7, 0x7632, R17 ;  /* 0x0000763207117816 */ /* 0x008fe20000000011 */
[----:B------:R3:W-:Y:S01]  /*1be0*/  @P2 STG.E.U16 desc[UR14][R14.64], R5 ;  /* 0x000000050e002986 */ /* 0x0007e2000c10150e */
[----:B------:R-:W-:Y:S02]  /*1bf0*/  LEA.HI.X.SX32 R21, R2, R3, 0x1, P5 ;  /* 0x0000000302157211 */ /* 0x000fe400028f0eff */
[-C--:B------:R-:W-:Y:S01]  /*1c00*/  LEA R16, P2, R4, R8.reuse, 0x1 ;  /* 0x0000000804107211 */ /* 0x080fe200078408ff */
[----:B-1----:R-:W-:Y:S01]  /*1c10*/  IMAD R19, R0, 0x4, R27 ;  /* 0x0000000400137824 */ /* 0x002fe200078e021b */
[----:B------:R-:W-:Y:S01]  /*1c20*/  ISETP.LT.AND P5, PT, R32, UR7, !P0 ;  /* 0x0000000720007c0c */ /* 0x000fe2000c7a1270 */
[----:B------:R1:W-:Y:S01]  /*1c30*/  @P6 STG.E.U16 desc[UR14][R20.64], R17 ;  /* 0x0000001114006986 */ /* 0x0003e2000c10150e */
[----:B------:R-:W-:-:S02]  /*1c40*/  LEA R6, P6, R27, R8, 0x1 ;  /* 0x000000081b067211 */ /* 0x000fc400078c08ff */
[----:B------:R-:W-:Y:S02]  /*1c50*/  PRMT R2, R5, 0x7632, R2 ;  /* 0x0000763205027816 */ /* 0x000fe40000000002 */
[-C--:B------:R-:W-:Y:S01]  /*1c60*/  LEA.HI.X.SX32 R7, R27, R3.reuse, 0x1, P6 ;  /* 0x000000031b077211 */ /* 0x080fe200030f0eff */
[----:B---3--:R-:W-:Y:S01]  /*1c70*/  IMAD R15, R0, 0x4, R19 ;  /* 0x00000004000f7824 */ /* 0x008fe200078e0213 */
[----:B-1----:R-:W-:-:S03]  /*1c80*/  LEA.HI.X.SX32 R17, R4, R3, 0x1, P2 ;  /* 0x0000000304117211 */ /* 0x002fc600010f0eff */
[----:B------:R-:W-:Y:S01]  /*1c90*/  IMAD R21, R0, 0x4, R15 ;  /* 0x0000000400157824 */ /* 0x000fe200078e020f */
[----:B------:R-:W-:Y:S02]  /*1ca0*/  ISETP.LT.AND P2, PT, R31, UR7, !P0 ;  /* 0x000000071f007c0c */ /* 0x000fe4000c741270 */
[CC--:B------:R-:W-:Y:S01]  /*1cb0*/  LEA R4, P6, R19.reuse, R8.reuse, 0x1 ;  /* 0x0000000813047211 */ /* 0x0c0fe200078c08ff */
[----:B------:R1:W-:Y:S01]  /*1cc0*/  @P4 STG.E.U16 desc[UR14][R16.64], R2 ;  /* 0x0000000210004986 */ /* 0x0003e2000c10150e */
[----:B------:R-:W-:Y:S02]  /*1cd0*/  ISETP.LT.AND P4, PT, R30, UR7, !P0 ;  /* 0x000000071e007c0c */ /* 0x000fe4000c781270 */
[----:B------:R-:W-:Y:S01]  /*1ce0*/  LEA.HI.X.SX32 R5, R19, R3, 0x1, P6 ;  /* 0x0000000313057211 */ /* 0x000fe200030f0eff */
[----:B------:R-:W-:Y:S01]  /*1cf0*/  IMAD R19, R0, 0x4, R21 ;  /* 0x0000000400137824 */ /* 0x000fe200078e0215 */
[----:B--2---:R2:W-:Y:S01]  /*1d00*/  @P5 STG.E.U16 desc[UR14][R6.64], R10 ;  /* 0x0000000a06005986 */ /* 0x0045e2000c10150e */
[----:B------:R-:W-:-:S02]  /*1d10*/  LEA R14, P6, R15, R8, 0x1 ;  /* 0x000000080f0e7211 */ /* 0x000fc400078c08ff */
[----:B------:R-:W-:Y:S01]  /*1d20*/  IMAD R23, R0, 0x4, R19 ;  /* 0x0000000400177824 */ /* 0x000fe200078e0213 */
[----:B------:R-:W-:Y:S01]  /*1d30*/  ISETP.LT.AND P5, PT, R26, UR7, !P0 ;  /* 0x000000071a007c0c */ /* 0x000fe2000c7a1270 */
[----:B0-----:R0:W-:Y:S01]  /*1d40*/  @P2 STG.E.U16 desc[UR14][R4.64], R12 ;  /* 0x0000000c04002986 */ /* 0x0011e2000c10150e */
[-C--:B------:R-:W-:Y:S01]  /*1d50*/  LEA.HI.X.SX32 R15, R15, R3.reuse, 0x1, P6 ;  /* 0x000000030f0f7211 */ /* 0x080fe200030f0eff */
[C---:B------:R-:W-:Y:S01]  /*1d60*/  IMAD R25, R0.reuse, 0x4, R23 ;  /* 0x0000000400197824 */ /* 0x040fe200078e0217 */
[-C--:B-1----:R-:W-:Y:S02]  /*1d70*/  LEA R16, P2, R21, R8.reuse, 0x1 ;  /* 0x0000000815107211 */ /* 0x082fe400078408ff */
[-C--:B------:R-:W-:Y:S01]  /*1d80*/  LEA R18, P6, R19, R8.reuse, 0x1 ;  /* 0x0000000813127211 */ /* 0x080fe200078c08ff */
[----:B------:R-:W-:Y:S01]  /*1d90*/  IMAD R0, R0, 0x4, R25 ;  /* 0x0000000400007824 */ /* 0x000fe200078e0219 */
[----:B------:R-:W-:Y:S02]  /*1da0*/  LEA.HI.X.SX32 R17, R21, R3, 0x1, P2 ;  /* 0x0000000315117211 */ /* 0x000fe400010f0eff */
[----:B--2---:R-:W-:-:S02]  /*1db0*/  LEA R6, P2, R23, R8, 0x1 ;  /* 0x0000000817067211 */ /* 0x004fc400078408ff */
[-C--:B------:R-:W-:Y:S02]  /*1dc0*/  LEA.HI.X.SX32 R19, R19, R3.reuse, 0x1, P6 ;  /* 0x0000000313137211 */ /* 0x080fe400030f0eff */
[----:B------:R-:W-:Y:S02]  /*1dd0*/  LEA R20, P6, R25, R8, 0x1 ;  /* 0x0000000819147211 */ /* 0x000fe400078c08ff */
[-C--:B------:R-:W-:Y:S02]  /*1de0*/  LEA.HI.X.SX32 R7, R23, R3.reuse, 0x1, P2 ;  /* 0x0000000317077211 */ /* 0x080fe400010f0eff */
[----:B------:R-:W-:Y:S02]  /*1df0*/  ISETP.LT.AND P2, PT, R9, UR7, !P0 ;  /* 0x0000000709007c0c */ /* 0x000fe4000c741270 */
[----:B------:R-:W-:Y:S02]  /*1e00*/  ISETP.LT.AND P0, PT, R22, UR7, !P0 ;  /* 0x0000000716007c0c */ /* 0x000fe4000c701270 */
[----:B------:R-:W-:-:S02]  /*1e10*/  LEA.HI.X.SX32 R21, R25, R3, 0x1, P6 ;  /* 0x0000000319157211 */ /* 0x000fc400030f0eff */
[----:B------:R-:W-:Y:S02]  /*1e20*/  LEA R8, P6, R0, R8, 0x1 ;  /* 0x0000000800087211 */ /* 0x000fe400078c08ff */
[----:B------:R-:W-:Y:S02]  /*1e30*/  PRMT R10, R10, 0x7632, R10 ;  /* 0x000076320a0a7816 */ /* 0x000fe4000000000a */
[----:B0-----:R-:W-:Y:S02]  /*1e40*/  PRMT R12, R12, 0x7632, R12 ;  /* 0x000076320c0c7816 */ /* 0x001fe4000000000c */
[----:B------:R-:W-:Y:S01]  /*1e50*/  LEA.HI.X.SX32 R9, R0, R3, 0x1, P6 ;  /* 0x0000000300097211 */ /* 0x000fe200030f0eff */
[----:B------:R0:W-:Y:S01]  /*1e60*/  @P5 STG.E.U16 desc[UR14][R14.64], R10 ;  /* 0x0000000a0e005986 */ /* 0x0001e2000c10150e */
[----:B------:R-:W-:-:S03]  /*1e70*/  PRMT R0, R11, 0x7632, R0 ;  /* 0x000076320b007816 */ /* 0x000fc60000000000 */
[----:B------:R0:W-:Y:S04]  /*1e80*/  @P4 STG.E.U16 desc[UR14][R16.64], R12 ;  /* 0x0000000c10004986 */ /* 0x0001e8000c10150e */
[----:B------:R0:W-:Y:S04]  /*1e90*/  @P3 STG.E.U16 desc[UR14][R18.64], R11 ;  /* 0x0000000b12003986 */ /* 0x0001e8000c10150e */
[----:B------:R0:W-:Y:S04]  /*1ea0*/  @P2 STG.E.U16 desc[UR14][R6.64], R13 ;  /* 0x0000000d06002986 */ /* 0x0001e8000c10150e */
[----:B------:R0:W-:Y:S01]  /*1eb0*/  @P1 STG.E.U16 desc[UR14][R20.64], R0 ;  /* 0x0000000014001986 */ /* 0x0001e2000c10150e */
[----:B------:R-:W-:Y:S05]  /*1ec0*/  @!P0 EXIT ;  /* 0x000000000000894d */ /* 0x000fea0003800000 */
[----:B------:R-:W-:-:S05]  /*1ed0*/  PRMT R4, R13, 0x7632, R4 ;  /* 0x000076320d047816 */ /* 0x000fca0000000004 */
[----:B------:R-:W-:Y:S01]  /*1ee0*/  STG.E.U16 desc[UR14][R8.64], R4 ;  /* 0x0000000408007986 */ /* 0x000fe2000c10150e */
[----:B------:R-:W-:Y:S05]  /*1ef0*/  EXIT ;  /* 0x000000000000794d */ /* 0x000fea0003800000 */
.L_x_3:
[----:B------:R-:W-:-:S00]  /*1f00*/  BRA `(.L_x_3) ;  /* 0xfffffffc00fc7947 */ /* 0x000fc0000383ffff */
[----:B------:R-:W-:-:S00]  /*1f10*/  NOP ;  /* 0x0000000000007918 */ /* 0x000fc00000000000 */
        /* <DEDUP_REMOVED lines=14> */
.L_x_4:


//--------------------- .nv.shared.matmul_kernel  --------------------------
	.section	.nv.shared.matmul_kernel,"aw",@nobits
	.sectionflags	@""
	.align	16
	.zero		1024


//--------------------- .nv.shared.reserved.0     --------------------------
	.section	.nv.shared.reserved.0,"aw",@nobits
	.weak		__nv_reservedSMEM_offset_0_alias
	.size		__nv_reservedSMEM_offset_0_alias, 0, 0
	.other		__nv_reservedSMEM_offset_0_alias,@"STO_CUDA_RESERVED_SHARED STV_DEFAULT"
__nv_reservedSMEM_offset_0_alias:
	.zero		0


//--------------------- .nv.constant0.matmul_kernel --------------------------
	.section	.nv.constant0.matmul_kernel,"a",@progbits
	.sectionflags	@""
	.align	4
.nv.constant0.matmul_kernel:
	.zero		608


//--------------------- SYMBOLS --------------------------

	.type		.nv.reservedSmem.offset0,@object
	.size		.nv.reservedSmem.offset0,0x4
